//
// Generated by NVIDIA NVVM Compiler
//
// Compiler Build ID: CL-36424714
// Cuda compilation tools, release 13.0, V13.0.88
// Based on NVVM 20.0.0
//

.version 9.0
.target sm_100
.address_size 64

	// .globl	_Z17cuda_print_matrixPfii
.extern .func  (.param .b32 func_retval0) vprintf
(
	.param .b64 vprintf_param_0,
	.param .b64 vprintf_param_1
)
;
.global .align 1 .b8 $str[21] = {109, 97, 116, 114, 105, 120, 91, 37, 100, 93, 91, 37, 100, 93, 32, 61, 32, 37, 102, 10};

.visible .entry _Z17cuda_print_matrixPfii(
	.param .u64 .ptr .align 1 _Z17cuda_print_matrixPfii_param_0,
	.param .u32 _Z17cuda_print_matrixPfii_param_1,
	.param .u32 _Z17cuda_print_matrixPfii_param_2
)
{
	.local .align 16 .b8 	__local_depot0[16];
	.reg .b64 	%SP;
	.reg .b64 	%SPL;
	.reg .pred 	%p<6>;
	.reg .b32 	%r<17>;
	.reg .b32 	%f<2>;
	.reg .b64 	%rd<9>;
	.reg .b64 	%fd<2>;

	mov.u64 	%SPL, __local_depot0;
	cvta.local.u64 	%SP, %SPL;
	ld.param.u64 	%rd1, [_Z17cuda_print_matrixPfii_param_0];
	ld.param.u32 	%r3, [_Z17cuda_print_matrixPfii_param_1];
	ld.param.u32 	%r4, [_Z17cuda_print_matrixPfii_param_2];
	mov.u32 	%r5, %ctaid.x;
	mov.u32 	%r6, %ntid.x;
	mov.u32 	%r7, %tid.x;
	mad.lo.s32 	%r8, %r5, %r6, %r7;
	mov.u32 	%r9, %ctaid.y;
	mov.u32 	%r10, %ntid.y;
	mov.u32 	%r11, %tid.y;
	mad.lo.s32 	%r12, %r9, %r10, %r11;
	setp.ge.s32 	%p1, %r12, %r4;
	setp.ne.s32 	%p2, %r8, 179;
	setp.lt.s32 	%p3, %r3, 180;
	or.pred  	%p4, %p2, %p3;
	or.pred  	%p5, %p4, %p1;
	@%p5 bra 	$L__BB0_2;
	add.u64 	%rd2, %SP, 0;
	add.u64 	%rd3, %SPL, 0;
	cvta.to.global.u64 	%rd4, %rd1;
	mad.lo.s32 	%r13, %r4, 179, %r12;
	mul.wide.u32 	%rd5, %r13, 4;
	add.s64 	%rd6, %rd4, %rd5;
	ld.global.f32 	%f1, [%rd6];
	cvt.f64.f32 	%fd1, %f1;
	mov.b32 	%r14, 179;
	st.local.v2.u32 	[%rd3], {%r14, %r12};
	st.local.f64 	[%rd3+8], %fd1;
	mov.u64 	%rd7, $str;
	cvta.global.u64 	%rd8, %rd7;
	{ // callseq 0, 0
	.param .b64 param0;
	st.param.b64 	[param0], %rd8;
	.param .b64 param1;
	st.param.b64 	[param1], %rd2;
	.param .b32 retval0;
	call.uni (retval0), 
	vprintf, 
	(
	param0, 
	param1
	);
	ld.param.b32 	%r15, [retval0];
	} // callseq 0
$L__BB0_2:
	ret;

}
	// .globl	_Z11d_centroidsPfS_iiS_
.visible .entry _Z11d_centroidsPfS_iiS_(
	.param .u64 .ptr .align 1 _Z11d_centroidsPfS_iiS__param_0,
	.param .u64 .ptr .align 1 _Z11d_centroidsPfS_iiS__param_1,
	.param .u32 _Z11d_centroidsPfS_iiS__param_2,
	.param .u32 _Z11d_centroidsPfS_iiS__param_3,
	.param .u64 .ptr .align 1 _Z11d_centroidsPfS_iiS__param_4
)
{
	.reg .pred 	%p<46>;
	.reg .b32 	%r<156>;
	.reg .b32 	%f<152>;
	.reg .b64 	%rd<169>;

	ld.param.u64 	%rd16, [_Z11d_centroidsPfS_iiS__param_0];
	ld.param.u64 	%rd17, [_Z11d_centroidsPfS_iiS__param_1];
	ld.param.u32 	%r67, [_Z11d_centroidsPfS_iiS__param_2];
	ld.param.u32 	%r68, [_Z11d_centroidsPfS_iiS__param_3];
	ld.param.u64 	%rd18, [_Z11d_centroidsPfS_iiS__param_4];
	cvta.to.global.u64 	%rd1, %rd16;
	cvta.to.global.u64 	%rd2, %rd17;
	cvta.to.global.u64 	%rd3, %rd18;
	mov.u32 	%r1, %tid.x;
	mov.u32 	%r2, %ctaid.x;
	mov.u32 	%r145, %ntid.x;
	mad.lo.s32 	%r4, %r2, %r145, %r1;
	setp.lt.s32 	%p1, %r68, 1;
	@%p1 bra 	$L__BB1_12;
	mul.lo.s32 	%r5, %r68, %r1;
	and.b32  	%r6, %r68, 7;
	setp.lt.u32 	%p2, %r68, 8;
	mov.b32 	%r137, 0;
	@%p2 bra 	$L__BB1_4;
	and.b32  	%r137, %r68, 2147483640;
	mov.b32 	%r135, 0;
$L__BB1_3:
	.pragma "nounroll";
	add.s32 	%r71, %r135, %r5;
	mul.wide.u32 	%rd19, %r71, 4;
	add.s64 	%rd20, %rd3, %rd19;
	mov.b32 	%r72, 0;
	st.global.u32 	[%rd20], %r72;
	st.global.u32 	[%rd20+4], %r72;
	st.global.u32 	[%rd20+8], %r72;
	st.global.u32 	[%rd20+12], %r72;
	st.global.u32 	[%rd20+16], %r72;
	st.global.u32 	[%rd20+20], %r72;
	st.global.u32 	[%rd20+24], %r72;
	st.global.u32 	[%rd20+28], %r72;
	add.s32 	%r135, %r135, 8;
	setp.ne.s32 	%p3, %r135, %r137;
	@%p3 bra 	$L__BB1_3;
$L__BB1_4:
	setp.eq.s32 	%p4, %r6, 0;
	@%p4 bra 	$L__BB1_12;
	and.b32  	%r11, %r68, 3;
	setp.lt.u32 	%p5, %r6, 4;
	@%p5 bra 	$L__BB1_7;
	add.s32 	%r73, %r137, %r5;
	mul.wide.u32 	%rd21, %r73, 4;
	add.s64 	%rd22, %rd3, %rd21;
	mov.b32 	%r74, 0;
	st.global.u32 	[%rd22], %r74;
	cvt.u64.u32 	%rd23, %r5;
	cvt.u64.u32 	%rd24, %r137;
	add.s64 	%rd25, %rd24, %rd23;
	shl.b64 	%rd26, %rd25, 2;
	add.s64 	%rd27, %rd3, %rd26;
	st.global.u32 	[%rd27+4], %r74;
	st.global.u32 	[%rd27+8], %r74;
	st.global.u32 	[%rd27+12], %r74;
	add.s32 	%r137, %r137, 4;
$L__BB1_7:
	setp.eq.s32 	%p6, %r11, 0;
	@%p6 bra 	$L__BB1_12;
	setp.eq.s32 	%p7, %r11, 1;
	@%p7 bra 	$L__BB1_10;
	add.s32 	%r75, %r137, %r5;
	mul.wide.u32 	%rd28, %r75, 4;
	add.s64 	%rd29, %rd3, %rd28;
	mov.b32 	%r76, 0;
	st.global.u32 	[%rd29], %r76;
	cvt.u64.u32 	%rd30, %r5;
	cvt.u64.u32 	%rd31, %r137;
	add.s64 	%rd32, %rd31, %rd30;
	shl.b64 	%rd33, %rd32, 2;
	add.s64 	%rd34, %rd3, %rd33;
	st.global.u32 	[%rd34+4], %r76;
	add.s32 	%r137, %r137, 2;
$L__BB1_10:
	and.b32  	%r77, %r68, 1;
	setp.eq.b32 	%p8, %r77, 1;
	not.pred 	%p9, %p8;
	@%p9 bra 	$L__BB1_12;
	add.s32 	%r78, %r137, %r5;
	mul.wide.u32 	%rd35, %r78, 4;
	add.s64 	%rd36, %rd3, %rd35;
	mov.b32 	%r79, 0;
	st.global.u32 	[%rd36], %r79;
$L__BB1_12:
	setp.lt.s32 	%p10, %r68, 1;
	bar.sync 	0;
	setp.ge.s32 	%p11, %r4, %r67;
	or.pred  	%p12, %p11, %p10;
	@%p12 bra 	$L__BB1_25;
	mul.lo.s32 	%r16, %r68, %r4;
	mul.lo.s32 	%r17, %r68, %r1;
	and.b32  	%r18, %r68, 15;
	setp.lt.u32 	%p13, %r68, 16;
	mov.b32 	%r141, 0;
	@%p13 bra 	$L__BB1_16;
	and.b32  	%r141, %r68, 2147483632;
	mov.b32 	%r139, 0;
$L__BB1_15:
	.pragma "nounroll";
	add.s32 	%r82, %r139, %r16;
	mul.wide.s32 	%rd37, %r82, 4;
	add.s64 	%rd38, %rd1, %rd37;
	ld.global.f32 	%f1, [%rd38];
	add.s32 	%r83, %r139, %r17;
	mul.wide.u32 	%rd39, %r83, 4;
	add.s64 	%rd40, %rd3, %rd39;
	st.global.f32 	[%rd40], %f1;
	ld.global.f32 	%f2, [%rd38+4];
	st.global.f32 	[%rd40+4], %f2;
	ld.global.f32 	%f3, [%rd38+8];
	st.global.f32 	[%rd40+8], %f3;
	ld.global.f32 	%f4, [%rd38+12];
	st.global.f32 	[%rd40+12], %f4;
	ld.global.f32 	%f5, [%rd38+16];
	st.global.f32 	[%rd40+16], %f5;
	ld.global.f32 	%f6, [%rd38+20];
	st.global.f32 	[%rd40+20], %f6;
	ld.global.f32 	%f7, [%rd38+24];
	st.global.f32 	[%rd40+24], %f7;
	ld.global.f32 	%f8, [%rd38+28];
	st.global.f32 	[%rd40+28], %f8;
	ld.global.f32 	%f9, [%rd38+32];
	st.global.f32 	[%rd40+32], %f9;
	ld.global.f32 	%f10, [%rd38+36];
	st.global.f32 	[%rd40+36], %f10;
	ld.global.f32 	%f11, [%rd38+40];
	st.global.f32 	[%rd40+40], %f11;
	ld.global.f32 	%f12, [%rd38+44];
	st.global.f32 	[%rd40+44], %f12;
	ld.global.f32 	%f13, [%rd38+48];
	st.global.f32 	[%rd40+48], %f13;
	ld.global.f32 	%f14, [%rd38+52];
	st.global.f32 	[%rd40+52], %f14;
	ld.global.f32 	%f15, [%rd38+56];
	st.global.f32 	[%rd40+56], %f15;
	ld.global.f32 	%f16, [%rd38+60];
	st.global.f32 	[%rd40+60], %f16;
	add.s32 	%r139, %r139, 16;
	setp.ne.s32 	%p14, %r139, %r141;
	@%p14 bra 	$L__BB1_15;
$L__BB1_16:
	setp.eq.s32 	%p15, %r18, 0;
	@%p15 bra 	$L__BB1_25;
	and.b32  	%r23, %r68, 7;
	setp.lt.u32 	%p16, %r18, 8;
	@%p16 bra 	$L__BB1_19;
	add.s32 	%r84, %r141, %r16;
	mul.wide.s32 	%rd41, %r84, 4;
	add.s64 	%rd42, %rd1, %rd41;
	ld.global.f32 	%f17, [%rd42];
	add.s32 	%r85, %r141, %r17;
	mul.wide.u32 	%rd43, %r85, 4;
	add.s64 	%rd44, %rd3, %rd43;
	st.global.f32 	[%rd44], %f17;
	ld.global.f32 	%f18, [%rd42+4];
	cvt.u64.u32 	%rd45, %r17;
	cvt.u64.u32 	%rd46, %r141;
	add.s64 	%rd47, %rd46, %rd45;
	shl.b64 	%rd48, %rd47, 2;
	add.s64 	%rd49, %rd3, %rd48;
	st.global.f32 	[%rd49+4], %f18;
	ld.global.f32 	%f19, [%rd42+8];
	st.global.f32 	[%rd49+8], %f19;
	ld.global.f32 	%f20, [%rd42+12];
	st.global.f32 	[%rd49+12], %f20;
	ld.global.f32 	%f21, [%rd42+16];
	st.global.f32 	[%rd49+16], %f21;
	ld.global.f32 	%f22, [%rd42+20];
	st.global.f32 	[%rd49+20], %f22;
	ld.global.f32 	%f23, [%rd42+24];
	st.global.f32 	[%rd49+24], %f23;
	ld.global.f32 	%f24, [%rd42+28];
	st.global.f32 	[%rd49+28], %f24;
	add.s32 	%r141, %r141, 8;
$L__BB1_19:
	setp.eq.s32 	%p17, %r23, 0;
	@%p17 bra 	$L__BB1_25;
	and.b32  	%r26, %r68, 3;
	setp.lt.u32 	%p18, %r23, 4;
	@%p18 bra 	$L__BB1_22;
	add.s32 	%r86, %r141, %r16;
	mul.wide.s32 	%rd50, %r86, 4;
	add.s64 	%rd51, %rd1, %rd50;
	ld.global.f32 	%f25, [%rd51];
	add.s32 	%r87, %r141, %r17;
	mul.wide.u32 	%rd52, %r87, 4;
	add.s64 	%rd53, %rd3, %rd52;
	st.global.f32 	[%rd53], %f25;
	ld.global.f32 	%f26, [%rd51+4];
	cvt.u64.u32 	%rd54, %r17;
	cvt.u64.u32 	%rd55, %r141;
	add.s64 	%rd56, %rd55, %rd54;
	shl.b64 	%rd57, %rd56, 2;
	add.s64 	%rd58, %rd3, %rd57;
	st.global.f32 	[%rd58+4], %f26;
	ld.global.f32 	%f27, [%rd51+8];
	st.global.f32 	[%rd58+8], %f27;
	ld.global.f32 	%f28, [%rd51+12];
	st.global.f32 	[%rd58+12], %f28;
	add.s32 	%r141, %r141, 4;
$L__BB1_22:
	setp.eq.s32 	%p19, %r26, 0;
	@%p19 bra 	$L__BB1_25;
	mov.b32 	%r144, 0;
$L__BB1_24:
	.pragma "nounroll";
	add.s32 	%r89, %r141, %r16;
	mul.wide.s32 	%rd59, %r89, 4;
	add.s64 	%rd60, %rd1, %rd59;
	ld.global.f32 	%f29, [%rd60];
	add.s32 	%r90, %r141, %r17;
	mul.wide.u32 	%rd61, %r90, 4;
	add.s64 	%rd62, %rd3, %rd61;
	st.global.f32 	[%rd62], %f29;
	add.s32 	%r141, %r141, 1;
	add.s32 	%r144, %r144, 1;
	setp.ne.s32 	%p20, %r144, %r26;
	@%p20 bra 	$L__BB1_24;
$L__BB1_25:
	bar.sync 	0;
	setp.lt.u32 	%p21, %r145, 2;
	@%p21 bra 	$L__BB1_42;
	mul.lo.s32 	%r91, %r68, %r1;
	and.b32  	%r33, %r68, 15;
	add.s32 	%r34, %r33, -1;
	and.b32  	%r35, %r68, 7;
	and.b32  	%r36, %r68, 2147483632;
	and.b32  	%r37, %r68, 3;
	neg.s32 	%r38, %r36;
	cvt.u64.u32 	%rd4, %r91;
	mul.wide.u32 	%rd63, %r91, 4;
	add.s64 	%rd64, %rd63, %rd3;
	add.s64 	%rd5, %rd64, 32;
$L__BB1_27:
	mov.u32 	%r39, %r145;
	setp.lt.s32 	%p22, %r68, 1;
	shr.u32 	%r145, %r39, 1;
	setp.ge.u32 	%p23, %r1, %r145;
	or.pred  	%p24, %p23, %p22;
	@%p24 bra 	$L__BB1_41;
	setp.lt.u32 	%p25, %r68, 16;
	add.s32 	%r93, %r145, %r1;
	mul.lo.s32 	%r41, %r93, %r68;
	mov.b32 	%r148, 0;
	@%p25 bra 	$L__BB1_31;
	mul.wide.u32 	%rd65, %r41, 4;
	add.s64 	%rd66, %rd3, %rd65;
	add.s64 	%rd166, %rd66, 32;
	mov.u64 	%rd167, %rd5;
	mov.u32 	%r146, %r38;
$L__BB1_30:
	.pragma "nounroll";
	ld.global.f32 	%f30, [%rd167+-32];
	ld.global.f32 	%f31, [%rd166+-32];
	add.f32 	%f32, %f30, %f31;
	st.global.f32 	[%rd167+-32], %f32;
	ld.global.f32 	%f33, [%rd167+-28];
	ld.global.f32 	%f34, [%rd166+-28];
	add.f32 	%f35, %f33, %f34;
	st.global.f32 	[%rd167+-28], %f35;
	ld.global.f32 	%f36, [%rd167+-24];
	ld.global.f32 	%f37, [%rd166+-24];
	add.f32 	%f38, %f36, %f37;
	st.global.f32 	[%rd167+-24], %f38;
	ld.global.f32 	%f39, [%rd167+-20];
	ld.global.f32 	%f40, [%rd166+-20];
	add.f32 	%f41, %f39, %f40;
	st.global.f32 	[%rd167+-20], %f41;
	ld.global.f32 	%f42, [%rd167+-16];
	ld.global.f32 	%f43, [%rd166+-16];
	add.f32 	%f44, %f42, %f43;
	st.global.f32 	[%rd167+-16], %f44;
	ld.global.f32 	%f45, [%rd167+-12];
	ld.global.f32 	%f46, [%rd166+-12];
	add.f32 	%f47, %f45, %f46;
	st.global.f32 	[%rd167+-12], %f47;
	ld.global.f32 	%f48, [%rd167+-8];
	ld.global.f32 	%f49, [%rd166+-8];
	add.f32 	%f50, %f48, %f49;
	st.global.f32 	[%rd167+-8], %f50;
	ld.global.f32 	%f51, [%rd167+-4];
	ld.global.f32 	%f52, [%rd166+-4];
	add.f32 	%f53, %f51, %f52;
	st.global.f32 	[%rd167+-4], %f53;
	ld.global.f32 	%f54, [%rd167];
	ld.global.f32 	%f55, [%rd166];
	add.f32 	%f56, %f54, %f55;
	st.global.f32 	[%rd167], %f56;
	ld.global.f32 	%f57, [%rd167+4];
	ld.global.f32 	%f58, [%rd166+4];
	add.f32 	%f59, %f57, %f58;
	st.global.f32 	[%rd167+4], %f59;
	ld.global.f32 	%f60, [%rd167+8];
	ld.global.f32 	%f61, [%rd166+8];
	add.f32 	%f62, %f60, %f61;
	st.global.f32 	[%rd167+8], %f62;
	ld.global.f32 	%f63, [%rd167+12];
	ld.global.f32 	%f64, [%rd166+12];
	add.f32 	%f65, %f63, %f64;
	st.global.f32 	[%rd167+12], %f65;
	ld.global.f32 	%f66, [%rd167+16];
	ld.global.f32 	%f67, [%rd166+16];
	add.f32 	%f68, %f66, %f67;
	st.global.f32 	[%rd167+16], %f68;
	ld.global.f32 	%f69, [%rd167+20];
	ld.global.f32 	%f70, [%rd166+20];
	add.f32 	%f71, %f69, %f70;
	st.global.f32 	[%rd167+20], %f71;
	ld.global.f32 	%f72, [%rd167+24];
	ld.global.f32 	%f73, [%rd166+24];
	add.f32 	%f74, %f72, %f73;
	st.global.f32 	[%rd167+24], %f74;
	ld.global.f32 	%f75, [%rd167+28];
	ld.global.f32 	%f76, [%rd166+28];
	add.f32 	%f77, %f75, %f76;
	st.global.f32 	[%rd167+28], %f77;
	add.s32 	%r146, %r146, 16;
	add.s64 	%rd167, %rd167, 64;
	add.s64 	%rd166, %rd166, 64;
	setp.ne.s32 	%p26, %r146, 0;
	mov.u32 	%r148, %r36;
	@%p26 bra 	$L__BB1_30;
$L__BB1_31:
	setp.eq.s32 	%p27, %r33, 0;
	@%p27 bra 	$L__BB1_41;
	setp.lt.u32 	%p28, %r34, 7;
	@%p28 bra 	$L__BB1_34;
	cvt.u32.u64 	%r94, %rd4;
	add.s32 	%r95, %r148, %r94;
	mul.wide.u32 	%rd67, %r95, 4;
	add.s64 	%rd68, %rd3, %rd67;
	ld.global.f32 	%f78, [%rd68];
	add.s32 	%r96, %r148, %r41;
	mul.wide.u32 	%rd69, %r96, 4;
	add.s64 	%rd70, %rd3, %rd69;
	ld.global.f32 	%f79, [%rd70];
	add.f32 	%f80, %f78, %f79;
	st.global.f32 	[%rd68], %f80;
	cvt.u64.u32 	%rd71, %r148;
	add.s64 	%rd72, %rd71, %rd4;
	shl.b64 	%rd73, %rd72, 2;
	add.s64 	%rd74, %rd3, %rd73;
	ld.global.f32 	%f81, [%rd74+4];
	cvt.u64.u32 	%rd75, %r41;
	add.s64 	%rd76, %rd71, %rd75;
	shl.b64 	%rd77, %rd76, 2;
	add.s64 	%rd78, %rd3, %rd77;
	ld.global.f32 	%f82, [%rd78+4];
	add.f32 	%f83, %f81, %f82;
	st.global.f32 	[%rd74+4], %f83;
	ld.global.f32 	%f84, [%rd74+8];
	ld.global.f32 	%f85, [%rd78+8];
	add.f32 	%f86, %f84, %f85;
	st.global.f32 	[%rd74+8], %f86;
	ld.global.f32 	%f87, [%rd74+12];
	ld.global.f32 	%f88, [%rd78+12];
	add.f32 	%f89, %f87, %f88;
	st.global.f32 	[%rd74+12], %f89;
	ld.global.f32 	%f90, [%rd74+16];
	ld.global.f32 	%f91, [%rd78+16];
	add.f32 	%f92, %f90, %f91;
	st.global.f32 	[%rd74+16], %f92;
	ld.global.f32 	%f93, [%rd74+20];
	ld.global.f32 	%f94, [%rd78+20];
	add.f32 	%f95, %f93, %f94;
	st.global.f32 	[%rd74+20], %f95;
	ld.global.f32 	%f96, [%rd74+24];
	ld.global.f32 	%f97, [%rd78+24];
	add.f32 	%f98, %f96, %f97;
	st.global.f32 	[%rd74+24], %f98;
	ld.global.f32 	%f99, [%rd74+28];
	ld.global.f32 	%f100, [%rd78+28];
	add.f32 	%f101, %f99, %f100;
	st.global.f32 	[%rd74+28], %f101;
	add.s32 	%r148, %r148, 8;
$L__BB1_34:
	setp.eq.s32 	%p29, %r35, 0;
	@%p29 bra 	$L__BB1_41;
	add.s32 	%r97, %r35, -1;
	setp.lt.u32 	%p30, %r97, 3;
	@%p30 bra 	$L__BB1_37;
	cvt.u32.u64 	%r98, %rd4;
	add.s32 	%r99, %r148, %r98;
	mul.wide.u32 	%rd79, %r99, 4;
	add.s64 	%rd80, %rd3, %rd79;
	ld.global.f32 	%f102, [%rd80];
	add.s32 	%r100, %r148, %r41;
	mul.wide.u32 	%rd81, %r100, 4;
	add.s64 	%rd82, %rd3, %rd81;
	ld.global.f32 	%f103, [%rd82];
	add.f32 	%f104, %f102, %f103;
	st.global.f32 	[%rd80], %f104;
	cvt.u64.u32 	%rd83, %r148;
	add.s64 	%rd84, %rd83, %rd4;
	shl.b64 	%rd85, %rd84, 2;
	add.s64 	%rd86, %rd3, %rd85;
	ld.global.f32 	%f105, [%rd86+4];
	cvt.u64.u32 	%rd87, %r41;
	add.s64 	%rd88, %rd83, %rd87;
	shl.b64 	%rd89, %rd88, 2;
	add.s64 	%rd90, %rd3, %rd89;
	ld.global.f32 	%f106, [%rd90+4];
	add.f32 	%f107, %f105, %f106;
	st.global.f32 	[%rd86+4], %f107;
	ld.global.f32 	%f108, [%rd86+8];
	ld.global.f32 	%f109, [%rd90+8];
	add.f32 	%f110, %f108, %f109;
	st.global.f32 	[%rd86+8], %f110;
	ld.global.f32 	%f111, [%rd86+12];
	ld.global.f32 	%f112, [%rd90+12];
	add.f32 	%f113, %f111, %f112;
	st.global.f32 	[%rd86+12], %f113;
	add.s32 	%r148, %r148, 4;
$L__BB1_37:
	setp.eq.s32 	%p31, %r37, 0;
	@%p31 bra 	$L__BB1_41;
	cvt.u32.u64 	%r101, %rd4;
	setp.eq.s32 	%p32, %r37, 1;
	add.s32 	%r102, %r148, %r101;
	mul.wide.u32 	%rd91, %r102, 4;
	add.s64 	%rd92, %rd3, %rd91;
	ld.global.f32 	%f114, [%rd92];
	add.s32 	%r103, %r148, %r41;
	mul.wide.u32 	%rd93, %r103, 4;
	add.s64 	%rd94, %rd3, %rd93;
	ld.global.f32 	%f115, [%rd94];
	add.f32 	%f116, %f114, %f115;
	st.global.f32 	[%rd92], %f116;
	@%p32 bra 	$L__BB1_41;
	setp.eq.s32 	%p33, %r37, 2;
	cvt.u64.u32 	%rd95, %r148;
	add.s64 	%rd96, %rd95, %rd4;
	shl.b64 	%rd97, %rd96, 2;
	add.s64 	%rd11, %rd3, %rd97;
	ld.global.f32 	%f117, [%rd11+4];
	cvt.u64.u32 	%rd98, %r41;
	add.s64 	%rd99, %rd95, %rd98;
	shl.b64 	%rd100, %rd99, 2;
	add.s64 	%rd12, %rd3, %rd100;
	ld.global.f32 	%f118, [%rd12+4];
	add.f32 	%f119, %f117, %f118;
	st.global.f32 	[%rd11+4], %f119;
	@%p33 bra 	$L__BB1_41;
	ld.global.f32 	%f120, [%rd11+8];
	ld.global.f32 	%f121, [%rd12+8];
	add.f32 	%f122, %f120, %f121;
	st.global.f32 	[%rd11+8], %f122;
$L__BB1_41:
	bar.sync 	0;
	setp.gt.u32 	%p34, %r39, 3;
	@%p34 bra 	$L__BB1_27;
$L__BB1_42:
	setp.lt.s32 	%p35, %r68, 1;
	setp.ne.s32 	%p36, %r1, 0;
	or.pred  	%p37, %p36, %p35;
	@%p37 bra 	$L__BB1_55;
	mul.lo.s32 	%r49, %r68, %r2;
	add.s32 	%r105, %r68, -1;
	and.b32  	%r50, %r68, 15;
	setp.lt.u32 	%p38, %r105, 15;
	mov.b32 	%r152, 0;
	@%p38 bra 	$L__BB1_46;
	and.b32  	%r152, %r68, 2147483632;
	mov.b32 	%r150, 0;
$L__BB1_45:
	.pragma "nounroll";
	mul.wide.u32 	%rd101, %r150, 4;
	add.s64 	%rd102, %rd3, %rd101;
	ld.global.f32 	%f123, [%rd102];
	add.s32 	%r107, %r150, %r49;
	mul.wide.u32 	%rd103, %r107, 4;
	add.s64 	%rd104, %rd2, %rd103;
	st.global.f32 	[%rd104], %f123;
	ld.global.f32 	%f124, [%rd102+4];
	add.s32 	%r108, %r107, 1;
	mul.wide.u32 	%rd105, %r108, 4;
	add.s64 	%rd106, %rd2, %rd105;
	st.global.f32 	[%rd106], %f124;
	ld.global.f32 	%f125, [%rd102+8];
	add.s32 	%r109, %r107, 2;
	mul.wide.u32 	%rd107, %r109, 4;
	add.s64 	%rd108, %rd2, %rd107;
	st.global.f32 	[%rd108], %f125;
	ld.global.f32 	%f126, [%rd102+12];
	add.s32 	%r110, %r107, 3;
	mul.wide.u32 	%rd109, %r110, 4;
	add.s64 	%rd110, %rd2, %rd109;
	st.global.f32 	[%rd110], %f126;
	ld.global.f32 	%f127, [%rd102+16];
	add.s32 	%r111, %r107, 4;
	mul.wide.u32 	%rd111, %r111, 4;
	add.s64 	%rd112, %rd2, %rd111;
	st.global.f32 	[%rd112], %f127;
	ld.global.f32 	%f128, [%rd102+20];
	add.s32 	%r112, %r107, 5;
	mul.wide.u32 	%rd113, %r112, 4;
	add.s64 	%rd114, %rd2, %rd113;
	st.global.f32 	[%rd114], %f128;
	ld.global.f32 	%f129, [%rd102+24];
	add.s32 	%r113, %r107, 6;
	mul.wide.u32 	%rd115, %r113, 4;
	add.s64 	%rd116, %rd2, %rd115;
	st.global.f32 	[%rd116], %f129;
	ld.global.f32 	%f130, [%rd102+28];
	add.s32 	%r114, %r107, 7;
	mul.wide.u32 	%rd117, %r114, 4;
	add.s64 	%rd118, %rd2, %rd117;
	st.global.f32 	[%rd118], %f130;
	ld.global.f32 	%f131, [%rd102+32];
	add.s32 	%r115, %r107, 8;
	mul.wide.u32 	%rd119, %r115, 4;
	add.s64 	%rd120, %rd2, %rd119;
	st.global.f32 	[%rd120], %f131;
	ld.global.f32 	%f132, [%rd102+36];
	add.s32 	%r116, %r107, 9;
	mul.wide.u32 	%rd121, %r116, 4;
	add.s64 	%rd122, %rd2, %rd121;
	st.global.f32 	[%rd122], %f132;
	ld.global.f32 	%f133, [%rd102+40];
	add.s32 	%r117, %r107, 10;
	mul.wide.u32 	%rd123, %r117, 4;
	add.s64 	%rd124, %rd2, %rd123;
	st.global.f32 	[%rd124], %f133;
	ld.global.f32 	%f134, [%rd102+44];
	add.s32 	%r118, %r107, 11;
	mul.wide.u32 	%rd125, %r118, 4;
	add.s64 	%rd126, %rd2, %rd125;
	st.global.f32 	[%rd126], %f134;
	ld.global.f32 	%f135, [%rd102+48];
	add.s32 	%r119, %r107, 12;
	mul.wide.u32 	%rd127, %r119, 4;
	add.s64 	%rd128, %rd2, %rd127;
	st.global.f32 	[%rd128], %f135;
	ld.global.f32 	%f136, [%rd102+52];
	add.s32 	%r120, %r107, 13;
	mul.wide.u32 	%rd129, %r120, 4;
	add.s64 	%rd130, %rd2, %rd129;
	st.global.f32 	[%rd130], %f136;
	ld.global.f32 	%f137, [%rd102+56];
	add.s32 	%r121, %r107, 14;
	mul.wide.u32 	%rd131, %r121, 4;
	add.s64 	%rd132, %rd2, %rd131;
	st.global.f32 	[%rd132], %f137;
	ld.global.f32 	%f138, [%rd102+60];
	add.s32 	%r122, %r107, 15;
	mul.wide.u32 	%rd133, %r122, 4;
	add.s64 	%rd134, %rd2, %rd133;
	st.global.f32 	[%rd134], %f138;
	add.s32 	%r150, %r150, 16;
	setp.ne.s32 	%p39, %r150, %r152;
	@%p39 bra 	$L__BB1_45;
$L__BB1_46:
	setp.eq.s32 	%p40, %r50, 0;
	@%p40 bra 	$L__BB1_55;
	and.b32  	%r55, %r68, 7;
	setp.lt.u32 	%p41, %r50, 8;
	@%p41 bra 	$L__BB1_49;
	mul.wide.u32 	%rd135, %r152, 4;
	add.s64 	%rd136, %rd3, %rd135;
	ld.global.f32 	%f139, [%rd136];
	add.s32 	%r123, %r152, %r49;
	mul.wide.u32 	%rd137, %r123, 4;
	add.s64 	%rd138, %rd2, %rd137;
	st.global.f32 	[%rd138], %f139;
	ld.global.f32 	%f140, [%rd136+4];
	add.s32 	%r124, %r123, 1;
	mul.wide.u32 	%rd139, %r124, 4;
	add.s64 	%rd140, %rd2, %rd139;
	st.global.f32 	[%rd140], %f140;
	ld.global.f32 	%f141, [%rd136+8];
	add.s32 	%r125, %r123, 2;
	mul.wide.u32 	%rd141, %r125, 4;
	add.s64 	%rd142, %rd2, %rd141;
	st.global.f32 	[%rd142], %f141;
	ld.global.f32 	%f142, [%rd136+12];
	add.s32 	%r126, %r123, 3;
	mul.wide.u32 	%rd143, %r126, 4;
	add.s64 	%rd144, %rd2, %rd143;
	st.global.f32 	[%rd144], %f142;
	ld.global.f32 	%f143, [%rd136+16];
	add.s32 	%r127, %r123, 4;
	mul.wide.u32 	%rd145, %r127, 4;
	add.s64 	%rd146, %rd2, %rd145;
	st.global.f32 	[%rd146], %f143;
	ld.global.f32 	%f144, [%rd136+20];
	add.s32 	%r128, %r123, 5;
	mul.wide.u32 	%rd147, %r128, 4;
	add.s64 	%rd148, %rd2, %rd147;
	st.global.f32 	[%rd148], %f144;
	ld.global.f32 	%f145, [%rd136+24];
	add.s32 	%r129, %r123, 6;
	mul.wide.u32 	%rd149, %r129, 4;
	add.s64 	%rd150, %rd2, %rd149;
	st.global.f32 	[%rd150], %f145;
	ld.global.f32 	%f146, [%rd136+28];
	add.s32 	%r130, %r123, 7;
	mul.wide.u32 	%rd151, %r130, 4;
	add.s64 	%rd152, %rd2, %rd151;
	st.global.f32 	[%rd152], %f146;
	add.s32 	%r152, %r152, 8;
$L__BB1_49:
	setp.eq.s32 	%p42, %r55, 0;
	@%p42 bra 	$L__BB1_55;
	and.b32  	%r58, %r68, 3;
	setp.lt.u32 	%p43, %r55, 4;
	@%p43 bra 	$L__BB1_52;
	mul.wide.u32 	%rd153, %r152, 4;
	add.s64 	%rd154, %rd3, %rd153;
	ld.global.f32 	%f147, [%rd154];
	add.s32 	%r131, %r152, %r49;
	mul.wide.u32 	%rd155, %r131, 4;
	add.s64 	%rd156, %rd2, %rd155;
	st.global.f32 	[%rd156], %f147;
	ld.global.f32 	%f148, [%rd154+4];
	add.s32 	%r132, %r131, 1;
	mul.wide.u32 	%rd157, %r132, 4;
	add.s64 	%rd158, %rd2, %rd157;
	st.global.f32 	[%rd158], %f148;
	ld.global.f32 	%f149, [%rd154+8];
	add.s32 	%r133, %r131, 2;
	mul.wide.u32 	%rd159, %r133, 4;
	add.s64 	%rd160, %rd2, %rd159;
	st.global.f32 	[%rd160], %f149;
	ld.global.f32 	%f150, [%rd154+12];
	add.s32 	%r134, %r131, 3;
	mul.wide.u32 	%rd161, %r134, 4;
	add.s64 	%rd162, %rd2, %rd161;
	st.global.f32 	[%rd162], %f150;
	add.s32 	%r152, %r152, 4;
$L__BB1_52:
	setp.eq.s32 	%p44, %r58, 0;
	@%p44 bra 	$L__BB1_55;
	add.s32 	%r155, %r152, %r49;
	mul.wide.u32 	%rd163, %r152, 4;
	add.s64 	%rd168, %rd3, %rd163;
	neg.s32 	%r154, %r58;
$L__BB1_54:
	.pragma "nounroll";
	ld.global.f32 	%f151, [%rd168];
	mul.wide.u32 	%rd164, %r155, 4;
	add.s64 	%rd165, %rd2, %rd164;
	st.global.f32 	[%rd165], %f151;
	add.s32 	%r155, %r155, 1;
	add.s64 	%rd168, %rd168, 4;
	add.s32 	%r154, %r154, 1;
	setp.ne.s32 	%p45, %r154, 0;
	@%p45 bra 	$L__BB1_54;
$L__BB1_55:
	ret;

}


// ===== COMPILED SASS (sm_100) =====

	.target	sm_100

	.elftype	@"ET_EXEC"


//--------------------- .note.nv.tkinfo           --------------------------
	.section	.note.nv.tkinfo,"",@"SHT_NOTE"
	.sectionflags	@"SHF_NOTE_NV_TKINFO"
	.tkinfo
        /*0018*/ 	.word	0x00000002
        /*0030*/ 	.string	""
        /*0030*/ 	.string	"ptxas"
        /*0030*/ 	.string	"Cuda compilation tools, release 13.0, V13.0.88"
        /*0030*/ 	.string	"Build cuda_13.0.r13.0/compiler.36424714_0"
        /*0030*/ 	.string	"-arch sm_100 -m 64 "



//--------------------- .note.nv.cuinfo           --------------------------
	.section	.note.nv.cuinfo,"",@"SHT_NOTE"
	.sectionflags	@"SHF_NOTE_NV_CUINFO"
        /*0018*/ 	.short	0x0002
        /*001a*/ 	.short	0x0064
        /*001c*/ 	.short	0x0082
	.zero		2


//--------------------- .nv.info                  --------------------------
	.section	.nv.info,"",@"SHT_CUDA_INFO"
	.align	4


	//----- nvinfo : EIATTR_REGCOUNT
	.align		4
        /*0000*/ 	.byte	0x04, 0x2f
        /*0002*/ 	.short	(.L_2 - .L_1)
	.align		4
.L_1:
        /*0004*/ 	.word	index@(_Z17cuda_print_matrixPfii)
        /*0008*/ 	.word	0x00000018


	//----- nvinfo : EIATTR_FRAME_SIZE
	.align		4
.L_2:
        /*000c*/ 	.byte	0x04, 0x11
        /*000e*/ 	.short	(.L_4 - .L_3)
	.align		4
.L_3:
        /*0010*/ 	.word	index@(_Z17cuda_print_matrixPfii)
        /*0014*/ 	.word	0x00000010


	//----- nvinfo : EIATTR_REGCOUNT
	.align		4
.L_4:
        /*0018*/ 	.byte	0x04, 0x2f
        /*001a*/ 	.short	(.L_6 - .L_5)
	.align		4
.L_5:
        /*001c*/ 	.word	index@(_Z11d_centroidsPfS_iiS_)
        /*0020*/ 	.word	0x0000001e


	//----- nvinfo : EIATTR_FRAME_SIZE
	.align		4
.L_6:
        /*0024*/ 	.byte	0x04, 0x11
        /*0026*/ 	.short	(.L_8 - .L_7)
	.align		4
.L_7:
        /*0028*/ 	.word	index@(_Z11d_centroidsPfS_iiS_)
        /*002c*/ 	.word	0x00000000


	//----- nvinfo : EIATTR_MIN_STACK_SIZE
	.align		4
.L_8:
        /*0030*/ 	.byte	0x04, 0x12
        /*0032*/ 	.short	(.L_10 - .L_9)
	.align		4
.L_9:
        /*0034*/ 	.word	index@(_Z11d_centroidsPfS_iiS_)
        /*0038*/ 	.word	0x00000000


	//----- nvinfo : EIATTR_MIN_STACK_SIZE
	.align		4
.L_10:
        /*003c*/ 	.byte	0x04, 0x12
        /*003e*/ 	.short	(.L_12 - .L_11)
	.align		4
.L_11:
        /*0040*/ 	.word	index@(_Z17cuda_print_matrixPfii)
        /*0044*/ 	.word	0x00000010
.L_12:


//--------------------- .nv.compat                --------------------------
	.section	.nv.compat,"",@"SHT_CUDA_COMPAT_INFO"
	.align	4
        /*0000*/ 	.byte	0x02, 0x09, 0x00, 0x00, 0x02, 0x02, 0x01, 0x00, 0x02, 0x05, 0x05, 0x00, 0x03, 0x07, 0x01, 0x01
        /*0010*/ 	.byte	0x02, 0x03, 0x00, 0x00, 0x02, 0x06, 0x01, 0x00, 0x04, 0x0b, 0x08, 0x00, 0x09, 0x00, 0x00, 0x00
        /*0020*/ 	.byte	0x00, 0x00, 0x00, 0x00


//--------------------- .nv.info._Z11d_centroidsPfS_iiS_ --------------------------
	.section	.nv.info._Z11d_centroidsPfS_iiS_,"",@"SHT_CUDA_INFO"
	.sectionflags	@""
	.align	4


	//----- nvinfo : EIATTR_CUDA_API_VERSION
	.align		4
        /*0000*/ 	.byte	0x04, 0x37
        /*0002*/ 	.short	(.L_14 - .L_13)
.L_13:
        /*0004*/ 	.word	0x00000082


	//----- nvinfo : EIATTR_KPARAM_INFO
	.align		4
.L_14:
        /*0008*/ 	.byte	0x04, 0x17
        /*000a*/ 	.short	(.L_16 - .L_15)
.L_15:
        /*000c*/ 	.word	0x00000000
        /*0010*/ 	.short	0x0004
        /*0012*/ 	.short	0x0018
        /*0014*/ 	.byte	0x00, 0xf5, 0x21, 0x00


	//----- nvinfo : EIATTR_KPARAM_INFO
	.align		4
.L_16:
        /*0018*/ 	.byte	0x04, 0x17
        /*001a*/ 	.short	(.L_18 - .L_17)
.L_17:
        /*001c*/ 	.word	0x00000000
        /*0020*/ 	.short	0x0003
        /*0022*/ 	.short	0x0014
        /*0024*/ 	.byte	0x00, 0xf0, 0x11, 0x00


	//----- nvinfo : EIATTR_KPARAM_INFO
	.align		4
.L_18:
        /*0028*/ 	.byte	0x04, 0x17
        /*002a*/ 	.short	(.L_20 - .L_19)
.L_19:
        /*002c*/ 	.word	0x00000000
        /*0030*/ 	.short	0x0002
        /*0032*/ 	.short	0x0010
        /*0034*/ 	.byte	0x00, 0xf0, 0x11, 0x00


	//----- nvinfo : EIATTR_KPARAM_INFO
	.align		4
.L_20:
        /*0038*/ 	.byte	0x04, 0x17
        /*003a*/ 	.short	(.L_22 - .L_21)
.L_21:
        /*003c*/ 	.word	0x00000000
        /*0040*/ 	.short	0x0001
        /*0042*/ 	.short	0x0008
        /*0044*/ 	.byte	0x00, 0xf5, 0x21, 0x00


	//----- nvinfo : EIATTR_KPARAM_INFO
	.align		4
.L_22:
        /*0048*/ 	.byte	0x04, 0x17
        /*004a*/ 	.short	(.L_24 - .L_23)
.L_23:
        /*004c*/ 	.word	0x00000000
        /*0050*/ 	.short	0x0000
        /*0052*/ 	.short	0x0000
        /*0054*/ 	.byte	0x00, 0xf5, 0x21, 0x00


	//----- nvinfo : EIATTR_SPARSE_MMA_MASK
	.align		4
.L_24:
        /*0058*/ 	.byte	0x03, 0x50
        /*005a*/ 	.short	0x0000


	//----- nvinfo : EIATTR_MAXREG_COUNT
	.align		4
        /*005c*/ 	.byte	0x03, 0x1b
        /*005e*/ 	.short	0x00ff


	//----- nvinfo : EIATTR_NUM_BARRIERS
	.align		4
        /*0060*/ 	.byte	0x02, 0x4c
        /*0062*/ 	.byte	0x01
	.zero		1


	//----- nvinfo : EIATTR_MERCURY_ISA_VERSION
	.align		4
        /*0064*/ 	.byte	0x03, 0x5f
        /*0066*/ 	.short	0x0101


	//----- nvinfo : EIATTR_VRC_CTA_INIT_COUNT
	.align		4
        /*0068*/ 	.byte	0x02, 0x4a
	.zero		1
	.zero		1


	//----- nvinfo : EIATTR_EXIT_INSTR_OFFSETS
	.align		4
        /*006c*/ 	.byte	0x04, 0x1c
        /*006e*/ 	.short	(.L_26 - .L_25)


	//   ....[0]....
.L_25:
        /*0070*/ 	.word	0x00001ae0


	//   ....[1]....
        /*0074*/ 	.word	0x00001fd0


	//   ....[2]....
        /*0078*/ 	.word	0x00002260


	//   ....[3]....
        /*007c*/ 	.word	0x000023f0


	//   ....[4]....
        /*0080*/ 	.word	0x00002500


	//----- nvinfo : EIATTR_CRS_STACK_SIZE
	.align		4
.L_26:
        /*0084*/ 	.byte	0x04, 0x1e
        /*0086*/ 	.short	(.L_28 - .L_27)
.L_27:
        /*0088*/ 	.word	0x00000000


	//----- nvinfo : EIATTR_CBANK_PARAM_SIZE
	.align		4
.L_28:
        /*008c*/ 	.byte	0x03, 0x19
        /*008e*/ 	.short	0x0020


	//----- nvinfo : EIATTR_PARAM_CBANK
	.align		4
        /*0090*/ 	.byte	0x04, 0x0a
        /*0092*/ 	.short	(.L_30 - .L_29)
	.align		4
.L_29:
        /*0094*/ 	.word	index@(.nv.constant0._Z11d_centroidsPfS_iiS_)
        /*0098*/ 	.short	0x0380
        /*009a*/ 	.short	0x0020


	//----- nvinfo : EIATTR_SW_WAR
	.align		4
.L_30:
        /*009c*/ 	.byte	0x04, 0x36
        /*009e*/ 	.short	(.L_32 - .L_31)
.L_31:
        /*00a0*/ 	.word	0x00000008
.L_32:


//--------------------- .nv.info._Z17cuda_print_matrixPfii --------------------------
	.section	.nv.info._Z17cuda_print_matrixPfii,"",@"SHT_CUDA_INFO"
	.sectionflags	@""
	.align	4


	//----- nvinfo : EIATTR_CUDA_API_VERSION
	.align		4
        /*0000*/ 	.byte	0x04, 0x37
        /*0002*/ 	.short	(.L_34 - .L_33)
.L_33:
        /*0004*/ 	.word	0x00000082


	//----- nvinfo : EIATTR_KPARAM_INFO
	.align		4
.L_34:
        /*0008*/ 	.byte	0x04, 0x17
        /*000a*/ 	.short	(.L_36 - .L_35)
.L_35:
        /*000c*/ 	.word	0x00000000
        /*0010*/ 	.short	0x0002
        /*0012*/ 	.short	0x000c
        /*0014*/ 	.byte	0x00, 0xf0, 0x11, 0x00


	//----- nvinfo : EIATTR_KPARAM_INFO
	.align		4
.L_36:
        /*0018*/ 	.byte	0x04, 0x17
        /*001a*/ 	.short	(.L_38 - .L_37)
.L_37:
        /*001c*/ 	.word	0x00000000
        /*0020*/ 	.short	0x0001
        /*0022*/ 	.short	0x0008
        /*0024*/ 	.byte	0x00, 0xf0, 0x11, 0x00


	//----- nvinfo : EIATTR_KPARAM_INFO
	.align		4
.L_38:
        /*0028*/ 	.byte	0x04, 0x17
        /*002a*/ 	.short	(.L_40 - .L_39)
.L_39:
        /*002c*/ 	.word	0x00000000
        /*0030*/ 	.short	0x0000
        /*0032*/ 	.short	0x0000
        /*0034*/ 	.byte	0x00, 0xf5, 0x21, 0x00


	//----- nvinfo : EIATTR_SPARSE_MMA_MASK
	.align		4
.L_40:
        /*0038*/ 	.byte	0x03, 0x50
        /*003a*/ 	.short	0x0000


	//----- nvinfo : EIATTR_MAXREG_COUNT
	.align		4
        /*003c*/ 	.byte	0x03, 0x1b
        /*003e*/ 	.short	0x00ff


	//----- nvinfo : EIATTR_EXTERNS
	.align		4
        /*0040*/ 	.byte	0x04, 0x0f
        /*0042*/ 	.short	(.L_42 - .L_41)


	//   ....[0]....
	.align		4
.L_41:
        /*0044*/ 	.word	index@(vprintf)


	//----- nvinfo : EIATTR_MERCURY_ISA_VERSION
	.align		4
.L_42:
        /*0048*/ 	.byte	0x03, 0x5f
        /*004a*/ 	.short	0x0101


	//----- nvinfo : EIATTR_VRC_CTA_INIT_COUNT
	.align		4
        /*004c*/ 	.byte	0x02, 0x4a
	.zero		1
	.zero		1


	//----- nvinfo : EIATTR_SYSCALL_OFFSETS
	.align		4
        /*0050*/ 	.byte	0x04, 0x46
        /*0052*/ 	.short	(.L_44 - .L_43)


	//   ....[0]....
.L_43:
        /*0054*/ 	.word	0x00000220


	//----- nvinfo : EIATTR_EXIT_INSTR_OFFSETS
	.align		4
.L_44:
        /*0058*/ 	.byte	0x04, 0x1c
        /*005a*/ 	.short	(.L_46 - .L_45)


	//   ....[0]....
.L_45:
        /*005c*/ 	.word	0x00000120


	//   ....[1]....
        /*0060*/ 	.word	0x00000230


	//----- nvinfo : EIATTR_CRS_STACK_SIZE
	.align		4
.L_46:
        /*0064*/ 	.byte	0x04, 0x1e
        /*0066*/ 	.short	(.L_48 - .L_47)
.L_47:
        /*0068*/ 	.word	0x00000000


	//----- nvinfo : EIATTR_CBANK_PARAM_SIZE
	.align		4
.L_48:
        /*006c*/ 	.byte	0x03, 0x19
        /*006e*/ 	.short	0x0010


	//----- nvinfo : EIATTR_PARAM_CBANK
	.align		4
        /*0070*/ 	.byte	0x04, 0x0a
        /*0072*/ 	.short	(.L_50 - .L_49)
	.align		4
.L_49:
        /*0074*/ 	.word	index@(.nv.constant0._Z17cuda_print_matrixPfii)
        /*0078*/ 	.short	0x0380
        /*007a*/ 	.short	0x0010


	//----- nvinfo : EIATTR_SW_WAR
	.align		4
.L_50:
        /*007c*/ 	.byte	0x04, 0x36
        /*007e*/ 	.short	(.L_52 - .L_51)
.L_51:
        /*0080*/ 	.word	0x00000008
.L_52:


//--------------------- .nv.callgraph             --------------------------
	.section	.nv.callgraph,"",@"SHT_CUDA_CALLGRAPH"
	.align	4
	.sectionentsize	8
	.align		4
        /*0000*/ 	.word	0x00000000
	.align		4
        /*0004*/ 	.word	0xffffffff
	.align		4
        /*0008*/ 	.word	index@(_Z17cuda_print_matrixPfii)
	.align		4
        /*000c*/ 	.word	index@(vprintf)
	.align		4
        /*0010*/ 	.word	0x00000000
	.align		4
        /*0014*/ 	.word	0xfffffffe
	.align		4
        /*0018*/ 	.word	0x00000000
	.align		4
        /*001c*/ 	.word	0xfffffffd
	.align		4
        /*0020*/ 	.word	0x00000000
	.align		4
        /*0024*/ 	.word	0xfffffffc


//--------------------- .nv.constant4             --------------------------
	.section	.nv.constant4,"a",@progbits
	.align	8
	.align		8
.nv.constant4:
        /*0000*/ 	.dword	$str
	.align		8
        /*0008*/ 	.dword	vprintf


//--------------------- .text._Z11d_centroidsPfS_iiS_ --------------------------
	.section	.text._Z11d_centroidsPfS_iiS_,"ax",@progbits
	.align	128
        .global         _Z11d_centroidsPfS_iiS_
        .type           _Z11d_centroidsPfS_iiS_,@function
        .size           _Z11d_centroidsPfS_iiS_,(.L_x_28 - _Z11d_centroidsPfS_iiS_)
        .other          _Z11d_centroidsPfS_iiS_,@"STO_CUDA_ENTRY STV_DEFAULT"
_Z11d_centroidsPfS_iiS_:
.text._Z11d_centroidsPfS_iiS_:
[----:B------:R-:W-:Y:S01]  /*0000*/  LDC R1, c[0x0][0x37c] ;  /* 0x0000df00ff017b82 */ /* 0x000fe20000000800 */
[----:B------:R-:W0:Y:S01]  /*0010*/  LDCU UR4, c[0x0][0x394] ;  /* 0x00007280ff0477ac */ /* 0x000e220008000800 */
[----:B------:R-:W1:Y:S06]  /*0020*/  S2R R0, SR_TID.X ;  /* 0x0000000000007919 */ /* 0x000e6c0000002100 */
[----:B------:R-:W1:Y:S01]  /*0030*/  S2UR UR5, SR_CTAID.X ;  /* 0x00000000000579c3 */ /* 0x000e620000002500 */
[----:B------:R-:W2:Y:S07]  /*0040*/  LDCU.64 UR6, c[0x0][0x358] ;  /* 0x00006b00ff0677ac */ /* 0x000eae0008000a00 */
[----:B------:R-:W1:Y:S01]  /*0050*/  LDC R3, c[0x0][0x360] ;  /* 0x0000d800ff037b82 */ /* 0x000e620000000800 */
[----:B0-----:R-:W-:-:S04]  /*0060*/  MOV R5, UR4 ;  /* 0x0000000400057c02 */ /* 0x001fc80008000f00 */
[----:B------:R-:W-:Y:S01]  /*0070*/  ISETP.GE.AND P0, PT, R5, 0x1, PT ;  /* 0x000000010500780c */ /* 0x000fe20003f06270 */
[----:B-1----:R-:W-:-:S12]  /*0080*/  IMAD R2, R3, UR5, R0 ;  /* 0x0000000503027c24 */ /* 0x002fd8000f8e0200 */
[----:B--2---:R-:W-:Y:S05]  /*0090*/  @!P0 BRA `(.L_x_0) ;  /* 0x0000000000f08947 */ /* 0x004fea0003800000 */
[C---:B------:R-:W-:Y:S01]  /*00a0*/  ISETP.GE.U32.AND P1, PT, R5.reuse, 0x8, PT ;  /* 0x000000080500780c */ /* 0x040fe20003f26070 */
[----:B------:R-:W-:Y:S01]  /*00b0*/  IMAD R4, R0, R5, RZ ;  /* 0x0000000500047224 */ /* 0x000fe200078e02ff */
[----:B------:R-:W-:Y:S01]  /*00c0*/  LOP3.LUT R6, R5, 0x7, RZ, 0xc0, !PT ;  /* 0x0000000705067812 */ /* 0x000fe200078ec0ff */
[----:B------:R-:W-:-:S03]  /*00d0*/  IMAD.MOV.U32 R7, RZ, RZ, RZ ;  /* 0x000000ffff077224 */ /* 0x000fc600078e00ff */
[----:B------:R-:W-:-:S07]  /*00e0*/  ISETP.NE.AND P2, PT, R6, RZ, PT ;  /* 0x000000ff0600720c */ /* 0x000fce0003f45270 */
[----:B------:R-:W-:Y:S06]  /*00f0*/  @!P1 BRA `(.L_x_1) ;  /* 0x0000000000409947 */ /* 0x000fec0003800000 */
[----:B------:R-:W0:Y:S01]  /*0100*/  LDC.64 R10, c[0x0][0x398] ;  /* 0x0000e600ff0a7b82 */ /* 0x000e220000000a00 */
[----:B------:R-:W-:Y:S01]  /*0110*/  LOP3.LUT R7, R5, 0x7ffffff8, RZ, 0xc0, !PT ;  /* 0x7ffffff805077812 */ /* 0x000fe200078ec0ff */
[----:B------:R-:W-:-:S06]  /*0120*/  UMOV UR4, URZ ;  /* 0x000000ff00047c82 */ /* 0x000fcc0008000000 */
.L_x_2:
[----:B-1----:R-:W-:Y:S01]  /*0130*/  IADD3 R9, PT, PT, R4, UR4, RZ ;  /* 0x0000000404097c10 */ /* 0x002fe2000fffe0ff */
[----:B------:R-:W-:-:S04]  /*0140*/  UIADD3 UR4, UPT, UPT, UR4, 0x8, URZ ;  /* 0x0000000804047890 */ /* 0x000fc8000fffe0ff */
[----:B0-----:R-:W-:Y:S02]  /*0150*/  IMAD.WIDE.U32 R8, R9, 0x4, R10 ;  /* 0x0000000409087825 */ /* 0x001fe400078e000a */
[----:B------:R-:W-:-:S03]  /*0160*/  ISETP.NE.AND P1, PT, R7, UR4, PT ;  /* 0x0000000407007c0c */ /* 0x000fc6000bf25270 */
[----:B------:R1:W-:Y:S04]  /*0170*/  STG.E desc[UR6][R8.64], RZ ;  /* 0x000000ff08007986 */ /* 0x0003e8000c101906 */
[----:B------:R1:W-:Y:S04]  /*0180*/  STG.E desc[UR6][R8.64+0x4], RZ ;  /* 0x000004ff08007986 */ /* 0x0003e8000c101906 */
[----:B------:R1:W-:Y:S04]  /*0190*/  STG.E desc[UR6][R8.64+0x8], RZ ;  /* 0x000008ff08007986 */ /* 0x0003e8000c101906 */
[----:B------:R1:W-:Y:S04]  /*01a0*/  STG.E desc[UR6][R8.64+0xc], RZ ;  /* 0x00000cff08007986 */ /* 0x0003e8000c101906 */
[----:B------:R1:W-:Y:S04]  /*01b0*/  STG.E desc[UR6][R8.64+0x10], RZ ;  /* 0x000010ff08007986 */ /* 0x0003e8000c101906 */
[----:B------:R1:W-:Y:S04]  /*01c0*/  STG.E desc[UR6][R8.64+0x14], RZ ;  /* 0x000014ff08007986 */ /* 0x0003e8000c101906 */
[----:B------:R1:W-:Y:S04]  /*01d0*/  STG.E desc[UR6][R8.64+0x18], RZ ;  /* 0x000018ff08007986 */ /* 0x0003e8000c101906 */
[----:B------:R1:W-:Y:S01]  /*01e0*/  STG.E desc[UR6][R8.64+0x1c], RZ ;  /* 0x00001cff08007986 */ /* 0x0003e2000c101906 */
[----:B------:R-:W-:Y:S05]  /*01f0*/  @P1 BRA `(.L_x_2) ;  /* 0xfffffffc00cc1947 */ /* 0x000fea000383ffff */
.L_x_1:
[----:B------:R-:W-:Y:S05]  /*0200*/  @!P2 BRA `(.L_x_0) ;  /* 0x000000000094a947 */ /* 0x000fea0003800000 */
[----:B------:R-:W-:Y:S02]  /*0210*/  ISETP.GE.U32.AND P1, PT, R6, 0x4, PT ;  /* 0x000000040600780c */ /* 0x000fe40003f26070 */
[----:B------:R-:W-:-:S04]  /*0220*/  LOP3.LUT R12, R5, 0x3, RZ, 0xc0, !PT ;  /* 0x00000003050c7812 */ /* 0x000fc800078ec0ff */
[----:B------:R-:W-:-:S07]  /*0230*/  ISETP.NE.AND P2, PT, R12, RZ, PT ;  /* 0x000000ff0c00720c */ /* 0x000fce0003f45270 */
[----:B------:R-:W-:Y:S06]  /*0240*/  @!P1 BRA `(.L_x_3) ;  /* 0x0000000000349947 */ /* 0x000fec0003800000 */
[----:B-1----:R-:W0:Y:S01]  /*0250*/  LDC.64 R8, c[0x0][0x398] ;  /* 0x0000e600ff087b82 */ /* 0x002e220000000a00 */
[----:B------:R-:W1:Y:S01]  /*0260*/  LDCU.64 UR8, c[0x0][0x398] ;  /* 0x00007300ff0877ac */ /* 0x000e620008000a00 */
[C---:B------:R-:W-:Y:S01]  /*0270*/  IADD3 R6, P1, PT, R4.reuse, R7, RZ ;  /* 0x0000000704067210 */ /* 0x040fe20007f3e0ff */
[----:B------:R-:W-:Y:S02]  /*0280*/  IMAD.IADD R11, R4, 0x1, R7 ;  /* 0x00000001040b7824 */ /* 0x000fe400078e0207 */
[----:B------:R-:W-:Y:S01]  /*0290*/  VIADD R7, R7, 0x4 ;  /* 0x0000000407077836 */ /* 0x000fe20000000000 */
[----:B------:R-:W-:Y:S02]  /*02a0*/  IADD3.X R13, PT, PT, RZ, RZ, RZ, P1, !PT ;  /* 0x000000ffff0d7210 */ /* 0x000fe40000ffe4ff */
[----:B-1----:R-:W-:Y:S01]  /*02b0*/  LEA R10, P1, R6, UR8, 0x2 ;  /* 0x00000008060a7c11 */ /* 0x002fe2000f8210ff */
[----:B0-----:R-:W-:-:S03]  /*02c0*/  IMAD.WIDE.U32 R8, R11, 0x4, R8 ;  /* 0x000000040b087825 */ /* 0x001fc600078e0008 */
[----:B------:R-:W-:Y:S02]  /*02d0*/  LEA.HI.X R11, R6, UR9, R13, 0x2, P1 ;  /* 0x00000009060b7c11 */ /* 0x000fe400088f140d */
[----:B------:R0:W-:Y:S04]  /*02e0*/  STG.E desc[UR6][R8.64], RZ ;  /* 0x000000ff08007986 */ /* 0x0001e8000c101906 */
[----:B------:R0:W-:Y:S04]  /*02f0*/  STG.E desc[UR6][R10.64+0x4], RZ ;  /* 0x000004ff0a007986 */ /* 0x0001e8000c101906 */
[----:B------:R0:W-:Y:S04]  /*0300*/  STG.E desc[UR6][R10.64+0x8], RZ ;  /* 0x000008ff0a007986 */ /* 0x0001e8000c101906 */
[----:B------:R0:W-:Y:S02]  /*0310*/  STG.E desc[UR6][R10.64+0xc], RZ ;  /* 0x00000cff0a007986 */ /* 0x0001e4000c101906 */
.L_x_3:
[----:B------:R-:W-:Y:S05]  /*0320*/  @!P2 BRA `(.L_x_0) ;  /* 0x00000000004ca947 */ /* 0x000fea0003800000 */
[----:B------:R-:W-:Y:S02]  /*0330*/  LOP3.LUT R6, R5, 0x1, RZ, 0xc0, !PT ;  /* 0x0000000105067812 */ /* 0x000fe400078ec0ff */
[----:B------:R-:W-:Y:S02]  /*0340*/  ISETP.NE.AND P1, PT, R12, 0x1, PT ;  /* 0x000000010c00780c */ /* 0x000fe40003f25270 */
[----:B------:R-:W-:-:S13]  /*0350*/  ISETP.NE.U32.AND P2, PT, R6, 0x1, PT ;  /* 0x000000010600780c */ /* 0x000fda0003f45070 */
[----:B01----:R-:W0:Y:S01]  /*0360*/  @!P2 LDC.64 R8, c[0x0][0x398] ;  /* 0x0000e600ff08ab82 */ /* 0x003e220000000a00 */
[----:B------:R-:W-:Y:S05]  /*0370*/  @!P1 BRA `(.L_x_4) ;  /* 0x00000000002c9947 */ /* 0x000fea0003800000 */
[----:B------:R-:W1:Y:S01]  /*0380*/  LDC.64 R10, c[0x0][0x398] ;  /* 0x0000e600ff0a7b82 */ /* 0x000e620000000a00 */
[----:B------:R-:W2:Y:S01]  /*0390*/  LDCU.64 UR8, c[0x0][0x398] ;  /* 0x00007300ff0877ac */ /* 0x000ea20008000a00 */
[CC--:B------:R-:W-:Y:S02]  /*03a0*/  IADD3 R6, P1, PT, R4.reuse, R7.reuse, RZ ;  /* 0x0000000704067210 */ /* 0x0c0fe40007f3e0ff */
[----:B------:R-:W-:Y:S02]  /*03b0*/  IADD3 R13, PT, PT, R4, R7, RZ ;  /* 0x00000007040d7210 */ /* 0x000fe40007ffe0ff */
[----:B------:R-:W-:Y:S01]  /*03c0*/  IADD3 R7, PT, PT, R7, 0x2, RZ ;  /* 0x0000000207077810 */ /* 0x000fe20007ffe0ff */
[----:B------:R-:W-:Y:S01]  /*03d0*/  IMAD.X R15, RZ, RZ, RZ, P1 ;  /* 0x000000ffff0f7224 */ /* 0x000fe200008e06ff */
[----:B--2---:R-:W-:Y:S01]  /*03e0*/  LEA R12, P1, R6, UR8, 0x2 ;  /* 0x00000008060c7c11 */ /* 0x004fe2000f8210ff */
[----:B-1----:R-:W-:-:S03]  /*03f0*/  IMAD.WIDE.U32 R10, R13, 0x4, R10 ;  /* 0x000000040d0a7825 */ /* 0x002fc600078e000a */
[----:B------:R-:W-:Y:S02]  /*0400*/  LEA.HI.X R13, R6, UR9, R15, 0x2, P1 ;  /* 0x00000009060d7c11 */ /* 0x000fe400088f140f */
[----:B------:R1:W-:Y:S04]  /*0410*/  STG.E desc[UR6][R10.64], RZ ;  /* 0x000000ff0a007986 */ /* 0x0003e8000c101906 */
[----:B------:R1:W-:Y:S03]  /*0420*/  STG.E desc[UR6][R12.64+0x4], RZ ;  /* 0x000004ff0c007986 */ /* 0x0003e6000c101906 */
.L_x_4:
[----:B------:R-:W-:-:S04]  /*0430*/  @!P2 IMAD.IADD R7, R4, 0x1, R7 ;  /* 0x000000010407a824 */ /* 0x000fc800078e0207 */
[----:B0-----:R-:W-:-:S05]  /*0440*/  @!P2 IMAD.WIDE.U32 R8, R7, 0x4, R8 ;  /* 0x000000040708a825 */ /* 0x001fca00078e0008 */
[----:B------:R2:W-:Y:S02]  /*0450*/  @!P2 STG.E desc[UR6][R8.64], RZ ;  /* 0x000000ff0800a986 */ /* 0x0005e4000c101906 */
.L_x_0:
[----:B------:R-:W3:Y:S01]  /*0460*/  LDCU UR4, c[0x0][0x390] ;  /* 0x00007200ff0477ac */ /* 0x000ee20008000800 */
[----:B------:R-:W-:Y:S01]  /*0470*/  BSSY.RECONVERGENT B0, `(.L_x_5) ;  /* 0x000007d000007945 */ /* 0x000fe20003800200 */
[----:B------:R-:W-:Y:S01]  /*0480*/  BAR.SYNC.DEFER_BLOCKING 0x0 ;  /* 0x0000000000007b1d */ /* 0x000fe20000010000 */
[----:B---3--:R-:W-:-:S13]  /*0490*/  ISETP.GE.OR P1, PT, R2, UR4, !P0 ;  /* 0x0000000402007c0c */ /* 0x008fda000c726670 */
[----:B------:R-:W-:Y:S05]  /*04a0*/  @P1 BRA `(.L_x_6) ;  /* 0x0000000400e41947 */ /* 0x000fea0003800000 */
[C---:B------:R-:W-:Y:S01]  /*04b0*/  ISETP.GE.U32.AND P1, PT, R5.reuse, 0x10, PT ;  /* 0x000000100500780c */ /* 0x040fe20003f26070 */
[----:B------:R-:W-:Y:S01]  /*04c0*/  HFMA2 R7, -RZ, RZ, 0, 0 ;  /* 0x00000000ff077431 */ /* 0x000fe200000001ff */
[----:B------:R-:W-:Y:S01]  /*04d0*/  LOP3.LUT R6, R5, 0xf, RZ, 0xc0, !PT ;  /* 0x0000000f05067812 */ /* 0x000fe200078ec0ff */
[----:B------:R-:W-:-:S03]  /*04e0*/  IMAD R4, R0, R5, RZ ;  /* 0x0000000500047224 */ /* 0x000fc600078e02ff */
[----:B------:R-:W-:-:S07]  /*04f0*/  ISETP.NE.AND P2, PT, R6, RZ, PT ;  /* 0x000000ff0600720c */ /* 0x000fce0003f45270 */
[----:B------:R-:W-:Y:S06]  /*0500*/  @!P1 BRA `(.L_x_7) ;  /* 0x0000000000ac9947 */ /* 0x000fec0003800000 */
[----:B------:R-:W-:Y:S01]  /*0510*/  LOP3.LUT R7, R5, 0x7ffffff0, RZ, 0xc0, !PT ;  /* 0x7ffffff005077812 */ /* 0x000fe200078ec0ff */
[----:B------:R-:W-:-:S06]  /*0520*/  UMOV UR4, URZ ;  /* 0x000000ff00047c82 */ /* 0x000fcc0008000000 */
.L_x_8:
[----:B012---:R-:W0:Y:S01]  /*0530*/  LDC.64 R8, c[0x0][0x380] ;  /* 0x0000e000ff087b82 */ /* 0x007e220000000a00 */
[----:B----4-:R-:W-:-:S04]  /*0540*/  IMAD R11, R2, R5, UR4 ;  /* 0x00000004020b7e24 */ /* 0x010fc8000f8e0205 */
[----:B0-----:R-:W-:-:S03]  /*0550*/  IMAD.WIDE R8, R11, 0x4, R8 ;  /* 0x000000040b087825 */ /* 0x001fc600078e0208 */
[----:B------:R-:W0:Y:S02]  /*0560*/  LDC.64 R10, c[0x0][0x398] ;  /* 0x0000e600ff0a7b82 */ /* 0x000e240000000a00 */
[----:B------:R-:W2:Y:S01]  /*0570*/  LDG.E R13, desc[UR6][R8.64] ;  /* 0x00000006080d7981 */ /* 0x000ea2000c1e1900 */
[----:B------:R-:W-:-:S04]  /*0580*/  VIADD R15, R4, UR4 ;  /* 0x00000004040f7c36 */ /* 0x000fc80008000000 */
[----:B0-----:R-:W-:-:S05]  /*0590*/  IMAD.WIDE.U32 R10, R15, 0x4, R10 ;  /* 0x000000040f0a7825 */ /* 0x001fca00078e000a */
[----:B--2---:R0:W-:Y:S04]  /*05a0*/  STG.E desc[UR6][R10.64], R13 ;  /* 0x0000000d0a007986 */ /* 0x0041e8000c101906 */
[----:B------:R-:W2:Y:S04]  /*05b0*/  LDG.E R15, desc[UR6][R8.64+0x4] ;  /* 0x00000406080f7981 */ /* 0x000ea8000c1e1900 */
[----:B--2---:R1:W-:Y:S04]  /*05c0*/  STG.E desc[UR6][R10.64+0x4], R15 ;  /* 0x0000040f0a007986 */ /* 0x0043e8000c101906 */
[----:B------:R-:W2:Y:S04]  /*05d0*/  LDG.E R17, desc[UR6][R8.64+0x8] ;  /* 0x0000080608117981 */ /* 0x000ea8000c1e1900 */
[----:B--2---:R2:W-:Y:S04]  /*05e0*/  STG.E desc[UR6][R10.64+0x8], R17 ;  /* 0x000008110a007986 */ /* 0x0045e8000c101906 */
[----:B------:R-:W3:Y:S04]  /*05f0*/  LDG.E R19, desc[UR6][R8.64+0xc] ;  /* 0x00000c0608137981 */ /* 0x000ee8000c1e1900 */
[----:B---3--:R3:W-:Y:S04]  /*0600*/  STG.E desc[UR6][R10.64+0xc], R19 ;  /* 0x00000c130a007986 */ /* 0x0087e8000c101906 */
[----:B------:R-:W4:Y:S04]  /*0610*/  LDG.E R21, desc[UR6][R8.64+0x10] ;  /* 0x0000100608157981 */ /* 0x000f28000c1e1900 */
[----:B----4-:R4:W-:Y:S04]  /*0620*/  STG.E desc[UR6][R10.64+0x10], R21 ;  /* 0x000010150a007986 */ /* 0x0109e8000c101906 */
[----:B------:R-:W5:Y:S04]  /*0630*/  LDG.E R23, desc[UR6][R8.64+0x14] ;  /* 0x0000140608177981 */ /* 0x000f68000c1e1900 */
[----:B-----5:R5:W-:Y:S04]  /*0640*/  STG.E desc[UR6][R10.64+0x14], R23 ;  /* 0x000014170a007986 */ /* 0x020be8000c101906 */
[----:B0-----:R-:W2:Y:S04]  /*0650*/  LDG.E R13, desc[UR6][R8.64+0x18] ;  /* 0x00001806080d7981 */ /* 0x001ea8000c1e1900 */
[----:B--2---:R0:W-:Y:S04]  /*0660*/  STG.E desc[UR6][R10.64+0x18], R13 ;  /* 0x0000180d0a007986 */ /* 0x0041e8000c101906 */
[----:B-1----:R-:W2:Y:S04]  /*0670*/  LDG.E R15, desc[UR6][R8.64+0x1c] ;  /* 0x00001c06080f7981 */ /* 0x002ea8000c1e1900 */
[----:B--2---:R1:W-:Y:S04]  /*0680*/  STG.E desc[UR6][R10.64+0x1c], R15 ;  /* 0x00001c0f0a007986 */ /* 0x0043e8000c101906 */
[----:B------:R-:W2:Y:S04]  /*0690*/  LDG.E R17, desc[UR6][R8.64+0x20] ;  /* 0x0000200608117981 */ /* 0x000ea8000c1e1900 */
[----:B--2---:R2:W-:Y:S04]  /*06a0*/  STG.E desc[UR6][R10.64+0x20], R17 ;  /* 0x000020110a007986 */ /* 0x0045e8000c101906 */
[----:B---3--:R-:W3:Y:S04]  /*06b0*/  LDG.E R19, desc[UR6][R8.64+0x24] ;  /* 0x0000240608137981 */ /* 0x008ee8000c1e1900 */
[----:B---3--:R3:W-:Y:S04]  /*06c0*/  STG.E desc[UR6][R10.64+0x24], R19 ;  /* 0x000024130a007986 */ /* 0x0087e8000c101906 */
[----:B----4-:R-:W4:Y:S04]  /*06d0*/  LDG.E R21, desc[UR6][R8.64+0x28] ;  /* 0x0000280608157981 */ /* 0x010f28000c1e1900 */
[----:B----4-:R4:W-:Y:S04]  /*06e0*/  STG.E desc[UR6][R10.64+0x28], R21 ;  /* 0x000028150a007986 */ /* 0x0109e8000c101906 */
[----:B-----5:R-:W5:Y:S04]  /*06f0*/  LDG.E R23, desc[UR6][R8.64+0x2c] ;  /* 0x00002c0608177981 */ /* 0x020f68000c1e1900 */
[----:B-----5:R4:W-:Y:S04]  /*0700*/  STG.E desc[UR6][R10.64+0x2c], R23 ;  /* 0x00002c170a007986 */ /* 0x0209e8000c101906 */
[----:B0-----:R-:W5:Y:S04]  /*0710*/  LDG.E R13, desc[UR6][R8.64+0x30] ;  /* 0x00003006080d7981 */ /* 0x001f68000c1e1900 */
[----:B-----5:R4:W-:Y:S04]  /*0720*/  STG.E desc[UR6][R10.64+0x30], R13 ;  /* 0x0000300d0a007986 */ /* 0x0209e8000c101906 */
[----:B-1----:R-:W5:Y:S04]  /*0730*/  LDG.E R15, desc[UR6][R8.64+0x34] ;  /* 0x00003406080f7981 */ /* 0x002f68000c1e1900 */
[----:B-----5:R4:W-:Y:S04]  /*0740*/  STG.E desc[UR6][R10.64+0x34], R15 ;  /* 0x0000340f0a007986 */ /* 0x0209e8000c101906 */
[----:B--2---:R-:W2:Y:S04]  /*0750*/  LDG.E R17, desc[UR6][R8.64+0x38] ;  /* 0x0000380608117981 */ /* 0x004ea8000c1e1900 */
[----:B--2---:R4:W-:Y:S04]  /*0760*/  STG.E desc[UR6][R10.64+0x38], R17 ;  /* 0x000038110a007986 */ /* 0x0049e8000c101906 */
[----:B---3--:R-:W2:Y:S01]  /*0770*/  LDG.E R19, desc[UR6][R8.64+0x3c] ;  /* 0x00003c0608137981 */ /* 0x008ea2000c1e1900 */
[----:B------:R-:W-:-:S06]  /*0780*/  UIADD3 UR4, UPT, UPT, UR4, 0x10, URZ ;  /* 0x0000001004047890 */ /* 0x000fcc000fffe0ff */
[----:B------:R-:W-:Y:S01]  /*0790*/  ISETP.NE.AND P1, PT, R7, UR4, PT ;  /* 0x0000000407007c0c */ /* 0x000fe2000bf25270 */
[----:B--2---:R4:W-:-:S12]  /*07a0*/  STG.E desc[UR6][R10.64+0x3c], R19 ;  /* 0x00003c130a007986 */ /* 0x0049d8000c101906 */
[----:B------:R-:W-:Y:S05]  /*07b0*/  @P1 BRA `(.L_x_8) ;  /* 0xfffffffc005c1947 */ /* 0x000fea000383ffff */
.L_x_7:
[----:B------:R-:W-:Y:S05]  /*07c0*/  @!P2 BRA `(.L_x_6) ;  /* 0x00000004001ca947 */ /* 0x000fea0003800000 */
[----:B------:R-:W-:Y:S02]  /*07d0*/  ISETP.GE.U32.AND P1, PT, R6, 0x8, PT ;  /* 0x000000080600780c */ /* 0x000fe40003f26070 */
[----:B------:R-:W-:-:S04]  /*07e0*/  LOP3.LUT R14, R5, 0x7, RZ, 0xc0, !PT ;  /* 0x00000007050e7812 */ /* 0x000fc800078ec0ff */
[----:B------:R-:W-:-:S07]  /*07f0*/  ISETP.NE.AND P2, PT, R14, RZ, PT ;  /* 0x000000ff0e00720c */ /* 0x000fce0003f45270 */
[----:B------:R-:W-:Y:S06]  /*0800*/  @!P1 BRA `(.L_x_9) ;  /* 0x0000000000709947 */ /* 0x000fec0003800000 */
[----:B012---:R-:W0:Y:S01]  /*0810*/  LDC.64 R8, c[0x0][0x380] ;  /* 0x0000e000ff087b82 */ /* 0x007e220000000a00 */
[----:B----4-:R-:W-:Y:S01]  /*0820*/  IMAD R11, R2, R5, R7 ;  /* 0x00000005020b7224 */ /* 0x010fe200078e0207 */
[----:B------:R-:W1:Y:S06]  /*0830*/  LDCU.64 UR8, c[0x0][0x398] ;  /* 0x00007300ff0877ac */ /* 0x000e6c0008000a00 */
[----:B------:R-:W2:Y:S01]  /*0840*/  LDC.64 R12, c[0x0][0x398] ;  /* 0x0000e600ff0c7b82 */ /* 0x000ea20000000a00 */
[----:B0-----:R-:W-:-:S05]  /*0850*/  IMAD.WIDE R8, R11, 0x4, R8 ;  /* 0x000000040b087825 */ /* 0x001fca00078e0208 */
[----:B------:R-:W3:Y:S01]  /*0860*/  LDG.E R15, desc[UR6][R8.64] ;  /* 0x00000006080f7981 */ /* 0x000ee2000c1e1900 */
[----:B------:R-:W-:-:S05]  /*0870*/  IADD3 R11, PT, PT, R4, R7, RZ ;  /* 0x00000007040b7210 */ /* 0x000fca0007ffe0ff */
[----:B--2---:R-:W-:Y:S01]  /*0880*/  IMAD.WIDE.U32 R12, R11, 0x4, R12 ;  /* 0x000000040b0c7825 */ /* 0x004fe200078e000c */
[----:B------:R-:W-:-:S04]  /*0890*/  IADD3 R6, P1, PT, R4, R7, RZ ;  /* 0x0000000704067210 */ /* 0x000fc80007f3e0ff */
[----:B---3--:R0:W-:Y:S04]  /*08a0*/  STG.E desc[UR6][R12.64], R15 ;  /* 0x0000000f0c007986 */ /* 0x0081e8000c101906 */
[----:B------:R-:W2:Y:S01]  /*08b0*/  LDG.E R17, desc[UR6][R8.64+0x4] ;  /* 0x0000040608117981 */ /* 0x000ea2000c1e1900 */
[----:B------:R-:W-:Y:S01]  /*08c0*/  IMAD.X R11, RZ, RZ, RZ, P1 ;  /* 0x000000ffff0b7224 */ /* 0x000fe200008e06ff */
[----:B-1----:R-:W-:-:S04]  /*08d0*/  LEA R10, P1, R6, UR8, 0x2 ;  /* 0x00000008060a7c11 */ /* 0x002fc8000f8210ff */
[----:B------:R-:W-:-:S05]  /*08e0*/  LEA.HI.X R11, R6, UR9, R11, 0x2, P1 ;  /* 0x00000009060b7c11 */ /* 0x000fca00088f140b */
[----:B--2---:R1:W-:Y:S04]  /*08f0*/  STG.E desc[UR6][R10.64+0x4], R17 ;  /* 0x000004110a007986 */ /* 0x0043e8000c101906 */
[----:B------:R-:W2:Y:S04]  /*0900*/  LDG.E R19, desc[UR6][R8.64+0x8] ;  /* 0x0000080608137981 */ /* 0x000ea8000c1e1900 */
[----:B--2---:R3:W-:Y:S04]  /*0910*/  STG.E desc[UR6][R10.64+0x8], R19 ;  /* 0x000008130a007986 */ /* 0x0047e8000c101906 */
[----:B------:R-:W2:Y:S04]  /*0920*/  LDG.E R21, desc[UR6][R8.64+0xc] ;  /* 0x00000c0608157981 */ /* 0x000ea8000c1e1900 */
[----:B--2---:R3:W-:Y:S04]  /*0930*/  STG.E desc[UR6][R10.64+0xc], R21 ;  /* 0x00000c150a007986 */ /* 0x0047e8000c101906 */
[----:B0-----:R-:W2:Y:S04]  /*0940*/  LDG.E R13, desc[UR6][R8.64+0x10] ;  /* 0x00001006080d7981 */ /* 0x001ea8000c1e1900 */
[----:B--2---:R3:W-:Y:S04]  /*0950*/  STG.E desc[UR6][R10.64+0x10], R13 ;  /* 0x0000100d0a007986 */ /* 0x0047e8000c101906 */
[----:B------:R-:W2:Y:S04]  /*0960*/  LDG.E R15, desc[UR6][R8.64+0x14] ;  /* 0x00001406080f7981 */ /* 0x000ea8000c1e1900 */
[----:B--2---:R3:W-:Y:S04]  /*0970*/  STG.E desc[UR6][R10.64+0x14], R15 ;  /* 0x0000140f0a007986 */ /* 0x0047e8000c101906 */
[----:B------:R-:W2:Y:S04]  /*0980*/  LDG.E R23, desc[UR6][R8.64+0x18] ;  /* 0x0000180608177981 */ /* 0x000ea8000c1e1900 */
[----:B--2---:R3:W-:Y:S04]  /*0990*/  STG.E desc[UR6][R10.64+0x18], R23 ;  /* 0x000018170a007986 */ /* 0x0047e8000c101906 */
[----:B-1----:R-:W2:Y:S01]  /*09a0*/  LDG.E R17, desc[UR6][R8.64+0x1c] ;  /* 0x00001c0608117981 */ /* 0x002ea2000c1e1900 */
[----:B------:R-:W-:-:S03]  /*09b0*/  IADD3 R7, PT, PT, R7, 0x8, RZ ;  /* 0x0000000807077810 */ /* 0x000fc60007ffe0ff */
[----:B--2---:R3:W-:Y:S04]  /*09c0*/  STG.E desc[UR6][R10.64+0x1c], R17 ;  /* 0x00001c110a007986 */ /* 0x0047e8000c101906 */
.L_x_9:
[----:B------:R-:W-:Y:S05]  /*09d0*/  @!P2 BRA `(.L_x_6) ;  /* 0x000000000098a947 */ /* 0x000fea0003800000 */
[----:B------:R-:W-:Y:S02]  /*09e0*/  ISETP.GE.U32.AND P1, PT, R14, 0x4, PT ;  /* 0x000000040e00780c */ /* 0x000fe40003f26070 */
[----:B------:R-:W-:-:S04]  /*09f0*/  LOP3.LUT R6, R5, 0x3, RZ, 0xc0, !PT ;  /* 0x0000000305067812 */ /* 0x000fc800078ec0ff */
[----:B------:R-:W-:-:S07]  /*0a00*/  ISETP.NE.AND P2, PT, R6, RZ, PT ;  /* 0x000000ff0600720c */ /* 0x000fce0003f45270 */
[----:B------:R-:W-:Y:S06]  /*0a10*/  @!P1 BRA `(.L_x_10) ;  /* 0x0000000000509947 */ /* 0x000fec0003800000 */
[----:B012---:R-:W0:Y:S01]  /*0a20*/  LDC.64 R8, c[0x0][0x380] ;  /* 0x0000e000ff087b82 */ /* 0x007e220000000a00 */
[----:B---34-:R-:W-:Y:S01]  /*0a30*/  IMAD R11, R2, R5, R7 ;  /* 0x00000005020b7224 */ /* 0x018fe200078e0207 */
[----:B------:R-:W1:Y:S03]  /*0a40*/  LDCU.64 UR8, c[0x0][0x398] ;  /* 0x00007300ff0877ac */ /* 0x000e660008000a00 */
[----:B0-----:R-:W-:-:S03]  /*0a50*/  IMAD.WIDE R8, R11, 0x4, R8 ;  /* 0x000000040b087825 */ /* 0x001fc600078e0208 */
[----:B------:R-:W0:Y:S02]  /*0a60*/  LDC.64 R10, c[0x0][0x398] ;  /* 0x0000e600ff0a7b82 */ /* 0x000e240000000a00 */
[----:B------:R-:W2:Y:S01]  /*0a70*/  LDG.E R15, desc[UR6][R8.64] ;  /* 0x00000006080f7981 */ /* 0x000ea2000c1e1900 */
[----:B------:R-:W-:-:S04]  /*0a80*/  IMAD.IADD R13, R4, 0x1, R7 ;  /* 0x00000001040d7824 */ /* 0x000fc800078e0207 */
[----:B0-----:R-:W-:-:S05]  /*0a90*/  IMAD.WIDE.U32 R10, R13, 0x4, R10 ;  /* 0x000000040d0a7825 */ /* 0x001fca00078e000a */
[----:B--2---:R0:W-:Y:S04]  /*0aa0*/  STG.E desc[UR6][R10.64], R15 ;  /* 0x0000000f0a007986 */ /* 0x0041e8000c101906 */
[----:B------:R-:W2:Y:S01]  /*0ab0*/  LDG.E R17, desc[UR6][R8.64+0x4] ;  /* 0x0000040608117981 */ /* 0x000ea2000c1e1900 */
[----:B------:R-:W-:-:S04]  /*0ac0*/  IADD3 R13, P1, PT, R4, R7, RZ ;  /* 0x00000007040d7210 */ /* 0x000fc80007f3e0ff */
[----:B------:R-:W-:Y:S02]  /*0ad0*/  IADD3.X R14, PT, PT, RZ, RZ, RZ, P1, !PT ;  /* 0x000000ffff0e7210 */ /* 0x000fe40000ffe4ff */
[----:B-1----:R-:W-:-:S04]  /*0ae0*/  LEA R12, P1, R13, UR8, 0x2 ;  /* 0x000000080d0c7c11 */ /* 0x002fc8000f8210ff */
[----:B------:R-:W-:-:S05]  /*0af0*/  LEA.HI.X R13, R13, UR9, R14, 0x2, P1 ;  /* 0x000000090d0d7c11 */ /* 0x000fca00088f140e */
[----:B--2---:R0:W-:Y:S04]  /*0b00*/  STG.E desc[UR6][R12.64+0x4], R17 ;  /* 0x000004110c007986 */ /* 0x0041e8000c101906 */
[----:B------:R-:W2:Y:S04]  /*0b10*/  LDG.E R19, desc[UR6][R8.64+0x8] ;  /* 0x0000080608137981 */ /* 0x000ea8000c1e1900 */
[----:B--2---:R0:W-:Y:S04]  /*0b20*/  STG.E desc[UR6][R12.64+0x8], R19 ;  /* 0x000008130c007986 */ /* 0x0041e8000c101906 */
[----:B------:R-:W2:Y:S01]  /*0b30*/  LDG.E R21, desc[UR6][R8.64+0xc] ;  /* 0x00000c0608157981 */ /* 0x000ea2000c1e1900 */
[----:B------:R-:W-:-:S03]  /*0b40*/  VIADD R7, R7, 0x4 ;  /* 0x0000000407077836 */ /* 0x000fc60000000000 */
[----:B--2---:R0:W-:Y:S04]  /*0b50*/  STG.E desc[UR6][R12.64+0xc], R21 ;  /* 0x00000c150c007986 */ /* 0x0041e8000c101906 */
.L_x_10:
[----:B------:R-:W-:Y:S05]  /*0b60*/  @!P2 BRA `(.L_x_6) ;  /* 0x000000000034a947 */ /* 0x000fea0003800000 */
[----:B0--34-:R-:W0:Y:S01]  /*0b70*/  LDC.64 R14, c[0x0][0x398] ;  /* 0x0000e600ff0e7b82 */ /* 0x019e220000000a00 */
[----:B------:R-:W-:-:S07]  /*0b80*/  UMOV UR4, URZ ;  /* 0x000000ff00047c82 */ /* 0x000fce0008000000 */
[----:B-1----:R-:W1:Y:S02]  /*0b90*/  LDC.64 R12, c[0x0][0x380] ;  /* 0x0000e000ff0c7b82 */ /* 0x002e640000000a00 */
.L_x_11:
[----:B0-2---:R-:W-:-:S04]  /*0ba0*/  IMAD R9, R2, R5, R7 ;  /* 0x0000000502097224 */ /* 0x005fc800078e0207 */
[----:B-1----:R-:W-:-:S06]  /*0bb0*/  IMAD.WIDE R8, R9, 0x4, R12 ;  /* 0x0000000409087825 */ /* 0x002fcc00078e020c */
[----:B------:R-:W2:Y:S01]  /*0bc0*/  LDG.E R9, desc[UR6][R8.64] ;  /* 0x0000000608097981 */ /* 0x000ea2000c1e1900 */
[----:B------:R-:W-:Y:S01]  /*0bd0*/  IADD3 R11, PT, PT, R4, R7, RZ ;  /* 0x00000007040b7210 */ /* 0x000fe20007ffe0ff */
[----:B------:R-:W-:Y:S01]  /*0be0*/  UIADD3 UR4, UPT, UPT, UR4, 0x1, URZ ;  /* 0x0000000104047890 */ /* 0x000fe2000fffe0ff */
[----:B------:R-:W-:-:S03]  /*0bf0*/  VIADD R7, R7, 0x1 ;  /* 0x0000000107077836 */ /* 0x000fc60000000000 */
[----:B0-----:R-:W-:Y:S02]  /*0c00*/  IMAD.WIDE.U32 R10, R11, 0x4, R14 ;  /* 0x000000040b0a7825 */ /* 0x001fe400078e000e */
[----:B------:R-:W-:-:S03]  /*0c10*/  ISETP.NE.AND P1, PT, R6, UR4, PT ;  /* 0x0000000406007c0c */ /* 0x000fc6000bf25270 */
[----:B--2---:R0:W-:Y:S10]  /*0c20*/  STG.E desc[UR6][R10.64], R9 ;  /* 0x000000090a007986 */ /* 0x0041f4000c101906 */
[----:B------:R-:W-:Y:S05]  /*0c30*/  @P1 BRA `(.L_x_11) ;  /* 0xfffffffc00d81947 */ /* 0x000fea000383ffff */
.L_x_6:
[----:B------:R-:W-:Y:S05]  /*0c40*/  BSYNC.RECONVERGENT B0 ;  /* 0x0000000000007941 */ /* 0x000fea0003800200 */
.L_x_5:
[----:B------:R-:W-:Y:S01]  /*0c50*/  BAR.SYNC.DEFER_BLOCKING 0x0 ;  /* 0x0000000000007b1d */ /* 0x000fe20000010000 */
[----:B------:R-:W-:-:S13]  /*0c60*/  ISETP.GE.U32.AND P1, PT, R3, 0x2, PT ;  /* 0x000000020300780c */ /* 0x000fda0003f26070 */
[----:B------:R-:W-:Y:S05]  /*0c70*/  @!P1 BRA `(.L_x_12) ;  /* 0x0000000c00949947 */ /* 0x000fea0003800000 */
[----:B012---:R-:W0:Y:S01]  /*0c80*/  LDC.64 R8, c[0x0][0x398] ;  /* 0x0000e600ff087b82 */ /* 0x007e220000000a00 */
[----:B------:R-:W-:Y:S01]  /*0c90*/  IMAD R2, R0, R5, RZ ;  /* 0x0000000500027224 */ /* 0x000fe200078e02ff */
[C---:B------:R-:W-:Y:S02]  /*0ca0*/  LOP3.LUT R4, R5.reuse, 0xf, RZ, 0xc0, !PT ;  /* 0x0000000f05047812 */ /* 0x040fe400078ec0ff */
[----:B---34-:R-:W-:Y:S02]  /*0cb0*/  LOP3.LUT R10, R5, 0x3, RZ, 0xc0, !PT ;  /* 0x00000003050a7812 */ /* 0x018fe400078ec0ff */
[----:B------:R-:W-:-:S04]  /*0cc0*/  IADD3 R7, PT, PT, R4, -0x1, RZ ;  /* 0xffffffff04077810 */ /* 0x000fc80007ffe0ff */
[----:B------:R-:W-:Y:S02]  /*0cd0*/  ISETP.GE.U32.AND P1, PT, R7, 0x7, PT ;  /* 0x000000070700780c */ /* 0x000fe40003f26070 */
[----:B------:R-:W-:-:S04]  /*0ce0*/  LOP3.LUT R7, R5, 0x7ffffff0, RZ, 0xc0, !PT ;  /* 0x7ffffff005077812 */ /* 0x000fc800078ec0ff */
[----:B------:R-:W-:Y:S01]  /*0cf0*/  IADD3 R11, PT, PT, -R7, RZ, RZ ;  /* 0x000000ff070b7210 */ /* 0x000fe20007ffe1ff */
[----:B0-----:R-:W-:-:S03]  /*0d00*/  IMAD.WIDE.U32 R8, R2, 0x4, R8 ;  /* 0x0000000402087825 */ /* 0x001fc600078e0008 */
[----:B------:R-:W-:-:S05]  /*0d10*/  IADD3 R6, P0, PT, R8, 0x20, RZ ;  /* 0x0000002008067810 */ /* 0x000fca0007f1e0ff */
[----:B------:R-:W-:Y:S01]  /*0d20*/  IMAD.X R8, RZ, RZ, R9, P0 ;  /* 0x000000ffff087224 */ /* 0x000fe200000e0609 */
[----:B------:R-:W-:-:S07]  /*0d30*/  LOP3.LUT R9, R5, 0x7, RZ, 0xc0, !PT ;  /* 0x0000000705097812 */ /* 0x000fce00078ec0ff */
.L_x_19:
[----:B0-----:R-:W0:Y:S01]  /*0d40*/  LDC R5, c[0x0][0x394] ;  /* 0x0000e500ff057b82 */ /* 0x001e220000000800 */
[--C-:B------:R-:W-:Y:S01]  /*0d50*/  IMAD.MOV.U32 R18, RZ, RZ, R3.reuse ;  /* 0x000000ffff127224 */ /* 0x100fe200078e0003 */
[----:B------:R-:W-:Y:S01]  /*0d60*/  SHF.R.U32.HI R3, RZ, 0x1, R3 ;  /* 0x00000001ff037819 */ /* 0x000fe20000011603 */
[----:B------:R-:W-:Y:S01]  /*0d70*/  BSSY.RECONVERGENT B0, `(.L_x_13) ;  /* 0x00000d2000007945 */ /* 0x000fe20003800200 */
[----:B0-----:R-:W-:-:S04]  /*0d80*/  ISETP.GE.AND P0, PT, R5, 0x1, PT ;  /* 0x000000010500780c */ /* 0x001fc80003f06270 */
[----:B------:R-:W-:-:S13]  /*0d90*/  ISETP.GE.U32.OR P2, PT, R0, R3, !P0 ;  /* 0x000000030000720c */ /* 0x000fda0004746470 */
[----:B-1234-:R-:W-:Y:S05]  /*0da0*/  @P2 BRA `(.L_x_14) ;  /* 0x0000000c00382947 */ /* 0x01efea0003800000 */
[----:B------:R-:W-:Y:S01]  /*0db0*/  ISETP.GE.U32.AND P2, PT, R5, 0x10, PT ;  /* 0x000000100500780c */ /* 0x000fe20003f46070 */
[----:B------:R-:W-:Y:S01]  /*0dc0*/  IMAD.MOV.U32 R22, RZ, RZ, RZ ;  /* 0x000000ffff167224 */ /* 0x000fe200078e00ff */
[----:B------:R-:W-:-:S05]  /*0dd0*/  IADD3 R12, PT, PT, R3, R0, RZ ;  /* 0x00000000030c7210 */ /* 0x000fca0007ffe0ff */
[----:B------:R-:W-:-:S06]  /*0de0*/  IMAD R19, R12, R5, RZ ;  /* 0x000000050c137224 */ /* 0x000fcc00078e02ff */
[----:B------:R-:W-:Y:S05]  /*0df0*/  @!P2 BRA `(.L_x_15) ;  /* 0x00000004004ca947 */ /* 0x000fea0003800000 */
[----:B------:R-:W0:Y:S01]  /*0e00*/  LDC.64 R12, c[0x0][0x398] ;  /* 0x0000e600ff0c7b82 */ /* 0x000e220000000a00 */
[----:B------:R-:W-:Y:S01]  /*0e10*/  MOV R17, R6 ;  /* 0x0000000600117202 */ /* 0x000fe20000000f00 */
[----:B------:R-:W-:Y:S02]  /*0e20*/  IMAD.MOV.U32 R20, RZ, RZ, R8 ;  /* 0x000000ffff147224 */ /* 0x000fe400078e0008 */
[----:B------:R-:W-:Y:S02]  /*0e30*/  IMAD.MOV.U32 R16, RZ, RZ, R11 ;  /* 0x000000ffff107224 */ /* 0x000fe400078e000b */
[----:B0-----:R-:W-:-:S03]  /*0e40*/  IMAD.WIDE.U32 R12, R19, 0x4, R12 ;  /* 0x00000004130c7825 */ /* 0x001fc600078e000c */
[----:B------:R-:W-:-:S04]  /*0e50*/  IADD3 R21, P2, PT, R12, 0x20, RZ ;  /* 0x000000200c157810 */ /* 0x000fc80007f5e0ff */
[----:B------:R-:W-:-:S09]  /*0e60*/  IADD3.X R22, PT, PT, RZ, R13, RZ, P2, !PT ;  /* 0x0000000dff167210 */ /* 0x000fd200017fe4ff */
.L_x_16:
[----:B------:R-:W-:Y:S01]  /*0e70*/  MOV R14, R21 ;  /* 0x00000015000e7202 */ /* 0x000fe20000000f00 */
[----:B------:R-:W-:Y:S01]  /*0e80*/  IMAD.MOV.U32 R15, RZ, RZ, R22 ;  /* 0x000000ffff0f7224 */ /* 0x000fe200078e0016 */
[----:B-1----:R-:W-:Y:S01]  /*0e90*/  MOV R12, R17 ;  /* 0x00000011000c7202 */ /* 0x002fe20000000f00 */
[----:B------:R-:W-:-:S03]  /*0ea0*/  IMAD.MOV.U32 R13, RZ, RZ, R20 ;  /* 0x000000ffff0d7224 */ /* 0x000fc600078e0014 */
[----:B------:R-:W2:Y:S04]  /*0eb0*/  LDG.E R20, desc[UR6][R14.64+-0x20] ;  /* 0xffffe0060e147981 */ /* 0x000ea8000c1e1900 */
[----:B------:R-:W2:Y:S02]  /*0ec0*/  LDG.E R17, desc[UR6][R12.64+-0x20] ;  /* 0xffffe0060c117981 */ /* 0x000ea4000c1e1900 */
[----:B--2---:R-:W-:Y:S02]  /*0ed0*/  FADD R17, R17, R20 ;  /* 0x0000001411117221 */ /* 0x004fe40000000000 */
[----:B------:R-:W2:Y:S04]  /*0ee0*/  LDG.E R20, desc[UR6][R12.64+-0x1c] ;  /* 0xffffe4060c147981 */ /* 0x000ea8000c1e1900 */
[----:B------:R0:W-:Y:S04]  /*0ef0*/  STG.E desc[UR6][R12.64+-0x20], R17 ;  /* 0xffffe0110c007986 */ /* 0x0001e8000c101906 */
[----:B------:R-:W2:Y:S04]  /*0f00*/  LDG.E R21, desc[UR6][R14.64+-0x1c] ;  /* 0xffffe4060e157981 */ /* 0x000ea8000c1e1900 */
[----:B0-----:R-:W3:Y:S01]  /*0f10*/  LDG.E R17, desc[UR6][R12.64+-0x10] ;  /* 0xfffff0060c117981 */ /* 0x001ee2000c1e1900 */
[----:B--2---:R-:W-:-:S03]  /*0f20*/  FADD R21, R20, R21 ;  /* 0x0000001514157221 */ /* 0x004fc60000000000 */
[----:B------:R-:W2:Y:S04]  /*0f30*/  LDG.E R20, desc[UR6][R12.64+-0x18] ;  /* 0xffffe8060c147981 */ /* 0x000ea8000c1e1900 */
[----:B------:R0:W-:Y:S04]  /*0f40*/  STG.E desc[UR6][R12.64+-0x1c], R21 ;  /* 0xffffe4150c007986 */ /* 0x0001e8000c101906 */
[----:B------:R-:W2:Y:S02]  /*0f50*/  LDG.E R23, desc[UR6][R14.64+-0x18] ;  /* 0xffffe8060e177981 */ /* 0x000ea4000c1e1900 */
[----:B--2---:R-:W-:-:S02]  /*0f60*/  FADD R23, R20, R23 ;  /* 0x0000001714177221 */ /* 0x004fc40000000000 */
[----:B------:R-:W2:Y:S04]  /*0f70*/  LDG.E R20, desc[UR6][R12.64+-0x14] ;  /* 0xffffec060c147981 */ /* 0x000ea8000c1e1900 */
[----:B------:R-:W-:Y:S04]  /*0f80*/  STG.E desc[UR6][R12.64+-0x18], R23 ;  /* 0xffffe8170c007986 */ /* 0x000fe8000c101906 */
[----:B------:R-:W2:Y:S02]  /*0f90*/  LDG.E R25, desc[UR6][R14.64+-0x14] ;  /* 0xffffec060e197981 */ /* 0x000ea4000c1e1900 */
[----:B--2---:R-:W-:-:S05]  /*0fa0*/  FADD R25, R20, R25 ;  /* 0x0000001914197221 */ /* 0x004fca0000000000 */
[----:B------:R-:W-:Y:S04]  /*0fb0*/  STG.E desc[UR6][R12.64+-0x14], R25 ;  /* 0xffffec190c007986 */ /* 0x000fe8000c101906 */
[----:B------:R-:W3:Y:S02]  /*0fc0*/  LDG.E R20, desc[UR6][R14.64+-0x10] ;  /* 0xfffff0060e147981 */ /* 0x000ee4000c1e1900 */
[----:B---3--:R-:W-:Y:S02]  /*0fd0*/  FADD R17, R17, R20 ;  /* 0x0000001411117221 */ /* 0x008fe40000000000 */
[----:B------:R-:W2:Y:S04]  /*0fe0*/  LDG.E R20, desc[UR6][R12.64+-0xc] ;  /* 0xfffff4060c147981 */ /* 0x000ea8000c1e1900 */
[----:B------:R1:W-:Y:S04]  /*0ff0*/  STG.E desc[UR6][R12.64+-0x10], R17 ;  /* 0xfffff0110c007986 */ /* 0x0003e8000c101906 */
[----:B0-----:R-:W2:Y:S04]  /*1000*/  LDG.E R21, desc[UR6][R14.64+-0xc] ;  /* 0xfffff4060e157981 */ /* 0x001ea8000c1e1900 */
[----:B-1----:R-:W3:Y:S01]  /*1010*/  LDG.E R17, desc[UR6][R12.64] ;  /* 0x000000060c117981 */ /* 0x002ee2000c1e1900 */
        /* <DEDUP_REMOVED lines=22> */
[----:B------:R1:W-:Y:S04]  /*1180*/  STG.E desc[UR6][R12.64+0x8], R23 ;  /* 0x000008170c007986 */ /* 0x0003e8000c101906 */
[----:B------:R-:W2:Y:S02]  /*1190*/  LDG.E R25, desc[UR6][R14.64+0xc] ;  /* 0x00000c060e197981 */ /* 0x000ea4000c1e1900 */
[----:B--2---:R-:W-:-:S05]  /*11a0*/  FADD R25, R20, R25 ;  /* 0x0000001914197221 */ /* 0x004fca0000000000 */
[----:B------:R2:W-:Y:S04]  /*11b0*/  STG.E desc[UR6][R12.64+0xc], R25 ;  /* 0x00000c190c007986 */ /* 0x0005e8000c101906 */
[----:B------:R-:W3:Y:S02]  /*11c0*/  LDG.E R20, desc[UR6][R14.64+0x10] ;  /* 0x000010060e147981 */ /* 0x000ee4000c1e1900 */
[----:B---3--:R-:W-:Y:S02]  /*11d0*/  FADD R17, R17, R20 ;  /* 0x0000001411117221 */ /* 0x008fe40000000000 */
[----:B------:R-:W3:Y:S04]  /*11e0*/  LDG.E R20, desc[UR6][R12.64+0x14] ;  /* 0x000014060c147981 */ /* 0x000ee8000c1e1900 */
[----:B------:R4:W-:Y:S04]  /*11f0*/  STG.E desc[UR6][R12.64+0x10], R17 ;  /* 0x000010110c007986 */ /* 0x0009e8000c101906 */
[----:B0-----:R-:W3:Y:S02]  /*1200*/  LDG.E R21, desc[UR6][R14.64+0x14] ;  /* 0x000014060e157981 */ /* 0x001ee4000c1e1900 */
[----:B---3--:R-:W-:-:S02]  /*1210*/  FADD R21, R20, R21 ;  /* 0x0000001514157221 */ /* 0x008fc40000000000 */
[----:B------:R-:W3:Y:S04]  /*1220*/  LDG.E R20, desc[UR6][R12.64+0x18] ;  /* 0x000018060c147981 */ /* 0x000ee8000c1e1900 */
[----:B------:R0:W-:Y:S04]  /*1230*/  STG.E desc[UR6][R12.64+0x14], R21 ;  /* 0x000014150c007986 */ /* 0x0001e8000c101906 */
[----:B-1----:R-:W3:Y:S02]  /*1240*/  LDG.E R23, desc[UR6][R14.64+0x18] ;  /* 0x000018060e177981 */ /* 0x002ee4000c1e1900 */
[----:B---3--:R-:W-:-:S02]  /*1250*/  FADD R23, R20, R23 ;  /* 0x0000001714177221 */ /* 0x008fc40000000000 */
[----:B------:R-:W3:Y:S04]  /*1260*/  LDG.E R20, desc[UR6][R12.64+0x1c] ;  /* 0x00001c060c147981 */ /* 0x000ee8000c1e1900 */
[----:B------:R1:W-:Y:S04]  /*1270*/  STG.E desc[UR6][R12.64+0x18], R23 ;  /* 0x000018170c007986 */ /* 0x0003e8000c101906 */
[----:B--2---:R-:W3:Y:S01]  /*1280*/  LDG.E R25, desc[UR6][R14.64+0x1c] ;  /* 0x00001c060e197981 */ /* 0x004ee2000c1e1900 */
[----:B------:R-:W-:-:S04]  /*1290*/  IADD3 R16, PT, PT, R16, 0x10, RZ ;  /* 0x0000001010107810 */ /* 0x000fc80007ffe0ff */
[----:B------:R-:W-:Y:S02]  /*12a0*/  ISETP.NE.AND P2, PT, R16, RZ, PT ;  /* 0x000000ff1000720c */ /* 0x000fe40003f45270 */
[----:B----4-:R-:W-:Y:S02]  /*12b0*/  IADD3 R17, P3, PT, R12, 0x40, RZ ;  /* 0x000000400c117810 */ /* 0x010fe40007f7e0ff */
[----:B0-----:R-:W-:-:S04]  /*12c0*/  IADD3 R21, P4, PT, R14, 0x40, RZ ;  /* 0x000000400e157810 */ /* 0x001fc80007f9e0ff */
[----:B------:R-:W-:Y:S01]  /*12d0*/  IADD3.X R22, PT, PT, RZ, R15, RZ, P4, !PT ;  /* 0x0000000fff167210 */ /* 0x000fe200027fe4ff */
[----:B---3--:R-:W-:-:S05]  /*12e0*/  FADD R25, R20, R25 ;  /* 0x0000001914197221 */ /* 0x008fca0000000000 */
[----:B------:R1:W-:Y:S01]  /*12f0*/  STG.E desc[UR6][R12.64+0x1c], R25 ;  /* 0x00001c190c007986 */ /* 0x0003e2000c101906 */
[----:B------:R-:W-:Y:S01]  /*1300*/  IMAD.X R20, RZ, RZ, R13, P3 ;  /* 0x000000ffff147224 */ /* 0x000fe200018e060d */
[----:B------:R-:W-:Y:S06]  /*1310*/  @P2 BRA `(.L_x_16) ;  /* 0xfffffff800d42947 */ /* 0x000fec000383ffff */
[----:B------:R-:W-:-:S07]  /*1320*/  IMAD.MOV.U32 R22, RZ, RZ, R7 ;  /* 0x000000ffff167224 */ /* 0x000fce00078e0007 */
.L_x_15:
[----:B------:R-:W-:-:S13]  /*1330*/  ISETP.NE.AND P2, PT, R4, RZ, PT ;  /* 0x000000ff0400720c */ /* 0x000fda0003f45270 */
[----:B------:R-:W-:Y:S05]  /*1340*/  @!P2 BRA `(.L_x_14) ;  /* 0x0000000400d0a947 */ /* 0x000fea0003800000 */
[----:B------:R-:W-:Y:S01]  /*1350*/  ISETP.NE.AND P2, PT, R9, RZ, PT ;  /* 0x000000ff0900720c */ /* 0x000fe20003f45270 */
[----:B------:R-:W-:-:S12]  /*1360*/  @!P1 BRA `(.L_x_17) ;  /* 0x0000000000bc9947 */ /* 0x000fd80003800000 */
[----:B-1----:R-:W0:Y:S01]  /*1370*/  LDC.64 R12, c[0x0][0x398] ;  /* 0x0000e600ff0c7b82 */ /* 0x002e220000000a00 */
[----:B------:R-:W-:Y:S01]  /*1380*/  IADD3 R21, PT, PT, R19, R22, RZ ;  /* 0x0000001613157210 */ /* 0x000fe20007ffe0ff */
[----:B------:R-:W-:Y:S01]  /*1390*/  IMAD.IADD R15, R2, 0x1, R22 ;  /* 0x00000001020f7824 */ /* 0x000fe200078e0216 */
[----:B------:R-:W1:Y:S03]  /*13a0*/  LDCU.64 UR8, c[0x0][0x398] ;  /* 0x00007300ff0877ac */ /* 0x000e660008000a00 */
[----:B0-----:R-:W-:-:S04]  /*13b0*/  IMAD.WIDE.U32 R20, R21, 0x4, R12 ;  /* 0x0000000415147825 */ /* 0x001fc800078e000c */
[----:B------:R-:W-:Y:S02]  /*13c0*/  IMAD.WIDE.U32 R12, R15, 0x4, R12 ;  /* 0x000000040f0c7825 */ /* 0x000fe400078e000c */
[----:B------:R-:W2:Y:S04]  /*13d0*/  LDG.E R20, desc[UR6][R20.64] ;  /* 0x0000000614147981 */ /* 0x000ea8000c1e1900 */
[----:B------:R-:W2:Y:S01]  /*13e0*/  LDG.E R23, desc[UR6][R12.64] ;  /* 0x000000060c177981 */ /* 0x000ea2000c1e1900 */
[-C--:B------:R-:W-:Y:S02]  /*13f0*/  IADD3 R17, P3, PT, R19, R22.reuse, RZ ;  /* 0x0000001613117210 */ /* 0x080fe40007f7e0ff */
[----:B------:R-:W-:-:S03]  /*1400*/  IADD3 R15, P4, PT, R2, R22, RZ ;  /* 0x00000016020f7210 */ /* 0x000fc60007f9e0ff */
[----:B------:R-:W-:Y:S01]  /*1410*/  IMAD.X R24, RZ, RZ, RZ, P3 ;  /* 0x000000ffff187224 */ /* 0x000fe200018e06ff */
[----:B------:R-:W-:Y:S02]  /*1420*/  IADD3.X R26, PT, PT, RZ, RZ, RZ, P4, !PT ;  /* 0x000000ffff1a7210 */ /* 0x000fe400027fe4ff */
[----:B-1----:R-:W-:Y:S02]  /*1430*/  LEA R14, P4, R15, UR8, 0x2 ;  /* 0x000000080f0e7c11 */ /* 0x002fe4000f8810ff */
[----:B------:R-:W-:Y:S02]  /*1440*/  LEA R16, P3, R17, UR8, 0x2 ;  /* 0x0000000811107c11 */ /* 0x000fe4000f8610ff */
[----:B------:R-:W-:Y:S02]  /*1450*/  LEA.HI.X R15, R15, UR9, R26, 0x2, P4 ;  /* 0x000000090f0f7c11 */ /* 0x000fe4000a0f141a */
[----:B------:R-:W-:Y:S01]  /*1460*/  LEA.HI.X R17, R17, UR9, R24, 0x2, P3 ;  /* 0x0000000911117c11 */ /* 0x000fe200098f1418 */
[----:B--2---:R-:W-:-:S05]  /*1470*/  FADD R23, R23, R20 ;  /* 0x0000001417177221 */ /* 0x004fca0000000000 */
[----:B------:R0:W-:Y:S04]  /*1480*/  STG.E desc[UR6][R12.64], R23 ;  /* 0x000000170c007986 */ /* 0x0001e8000c101906 */
[----:B------:R-:W2:Y:S04]  /*1490*/  LDG.E R20, desc[UR6][R14.64+0x4] ;  /* 0x000004060e147981 */ /* 0x000ea8000c1e1900 */
        /* <DEDUP_REMOVED lines=20> */
[----:B------:R-:W3:Y:S02]  /*15e0*/  LDG.E R23, desc[UR6][R16.64+0x18] ;  /* 0x0000180610177981 */ /* 0x000ee4000c1e1900 */
[----:B---3--:R-:W-:-:S02]  /*15f0*/  FADD R23, R12, R23 ;  /* 0x000000170c177221 */ /* 0x008fc40000000000 */
[----:B------:R-:W3:Y:S04]  /*1600*/  LDG.E R12, desc[UR6][R14.64+0x1c] ;  /* 0x00001c060e0c7981 */ /* 0x000ee8000c1e1900 */
[----:B------:R2:W-:Y:S04]  /*1610*/  STG.E desc[UR6][R14.64+0x18], R23 ;  /* 0x000018170e007986 */ /* 0x0005e8000c101906 */
[----:B-1----:R-:W3:Y:S01]  /*1620*/  LDG.E R25, desc[UR6][R16.64+0x1c] ;  /* 0x00001c0610197981 */ /* 0x002ee2000c1e1900 */
[----:B------:R-:W-:Y:S01]  /*1630*/  IADD3 R22, PT, PT, R22, 0x8, RZ ;  /* 0x0000000816167810 */ /* 0x000fe20007ffe0ff */
[----:B---3--:R-:W-:-:S05]  /*1640*/  FADD R25, R12, R25 ;  /* 0x000000190c197221 */ /* 0x008fca0000000000 */
[----:B------:R2:W-:Y:S02]  /*1650*/  STG.E desc[UR6][R14.64+0x1c], R25 ;  /* 0x00001c190e007986 */ /* 0x0005e4000c101906 */
.L_x_17:
[----:B------:R-:W-:Y:S05]  /*1660*/  @!P2 BRA `(.L_x_14) ;  /* 0x000000040008a947 */ /* 0x000fea0003800000 */
[----:B-1----:R-:W-:Y:S01]  /*1670*/  VIADD R12, R9, 0xffffffff ;  /* 0xffffffff090c7836 */ /* 0x002fe20000000000 */
[----:B------:R-:W-:-:S04]  /*1680*/  ISETP.NE.AND P2, PT, R10, RZ, PT ;  /* 0x000000ff0a00720c */ /* 0x000fc80003f45270 */
[----:B------:R-:W-:-:S13]  /*1690*/  ISETP.GE.U32.AND P3, PT, R12, 0x3, PT ;  /* 0x000000030c00780c */ /* 0x000fda0003f66070 */
[----:B------:R-:W-:Y:S05]  /*16a0*/  @!P3 BRA `(.L_x_18) ;  /* 0x00000000007cb947 */ /* 0x000fea0003800000 */
[----:B--2---:R-:W0:Y:S01]  /*16b0*/  LDC.64 R12, c[0x0][0x398] ;  /* 0x0000e600ff0c7b82 */ /* 0x004e220000000a00 */
        /* <DEDUP_REMOVED lines=18> */
[----:B------:R-:W2:Y:S02]  /*17e0*/  LDG.E R21, desc[UR6][R16.64+0x4] ;  /* 0x0000040610157981 */ /* 0x000ea4000c1e1900 */
[----:B--2---:R-:W-:-:S02]  /*17f0*/  FADD R21, R20, R21 ;  /* 0x0000001514157221 */ /* 0x004fc40000000000 */
[----:B------:R-:W2:Y:S04]  /*1800*/  LDG.E R20, desc[UR6][R14.64+0x8] ;  /* 0x000008060e147981 */ /* 0x000ea8000c1e1900 */
[----:B------:R0:W-:Y:S04]  /*1810*/  STG.E desc[UR6][R14.64+0x4], R21 ;  /* 0x000004150e007986 */ /* 0x0001e8000c101906 */
[----:B------:R-:W2:Y:S02]  /*1820*/  LDG.E R25, desc[UR6][R16.64+0x8] ;  /* 0x0000080610197981 */ /* 0x000ea4000c1e1900 */
[----:B--2---:R-:W-:-:S02]  /*1830*/  FADD R25, R20, R25 ;  /* 0x0000001914197221 */ /* 0x004fc40000000000 */
[----:B------:R-:W2:Y:S04]  /*1840*/  LDG.E R20, desc[UR6][R14.64+0xc] ;  /* 0x00000c060e147981 */ /* 0x000ea8000c1e1900 */
[----:B------:R0:W-:Y:S04]  /*1850*/  STG.E desc[UR6][R14.64+0x8], R25 ;  /* 0x000008190e007986 */ /* 0x0001e8000c101906 */
[----:B------:R-:W2:Y:S01]  /*1860*/  LDG.E R27, desc[UR6][R16.64+0xc] ;  /* 0x00000c06101b7981 */ /* 0x000ea2000c1e1900 */
[----:B------:R-:W-:Y:S01]  /*1870*/  IADD3 R22, PT, PT, R22, 0x4, RZ ;  /* 0x0000000416167810 */ /* 0x000fe20007ffe0ff */
[----:B--2---:R-:W-:-:S05]  /*1880*/  FADD R27, R20, R27 ;  /* 0x0000001b141b7221 */ /* 0x004fca0000000000 */
[----:B------:R0:W-:Y:S02]  /*1890*/  STG.E desc[UR6][R14.64+0xc], R27 ;  /* 0x00000c1b0e007986 */ /* 0x0001e4000c101906 */
.L_x_18:
[----:B------:R-:W-:Y:S05]  /*18a0*/  @!P2 BRA `(.L_x_14) ;  /* 0x000000000078a947 */ /* 0x000fea0003800000 */
[----:B0-2---:R-:W0:Y:S01]  /*18b0*/  LDC.64 R12, c[0x0][0x398] ;  /* 0x0000e600ff0c7b82 */ /* 0x005e220000000a00 */
[----:B------:R-:W-:Y:S01]  /*18c0*/  IMAD.IADD R15, R19, 0x1, R22 ;  /* 0x00000001130f7824 */ /* 0x000fe200078e0216 */
[----:B------:R-:W-:-:S03]  /*18d0*/  IADD3 R17, PT, PT, R2, R22, RZ ;  /* 0x0000001602117210 */ /* 0x000fc60007ffe0ff */
[----:B0-----:R-:W-:-:S04]  /*18e0*/  IMAD.WIDE.U32 R14, R15, 0x4, R12 ;  /* 0x000000040f0e7825 */ /* 0x001fc800078e000c */
[----:B------:R-:W-:Y:S02]  /*18f0*/  IMAD.WIDE.U32 R12, R17, 0x4, R12 ;  /* 0x00000004110c7825 */ /* 0x000fe400078e000c */
[----:B------:R-:W2:Y:S04]  /*1900*/  LDG.E R15, desc[UR6][R14.64] ;  /* 0x000000060e0f7981 */ /* 0x000ea8000c1e1900 */
[----:B------:R-:W2:Y:S01]  /*1910*/  LDG.E R16, desc[UR6][R12.64] ;  /* 0x000000060c107981 */ /* 0x000ea2000c1e1900 */
[----:B------:R-:W-:Y:S01]  /*1920*/  ISETP.NE.AND P2, PT, R10, 0x1, PT ;  /* 0x000000010a00780c */ /* 0x000fe20003f45270 */
[----:B--2---:R-:W-:-:S05]  /*1930*/  FADD R17, R16, R15 ;  /* 0x0000000f10117221 */ /* 0x004fca0000000000 */
[----:B------:R3:W-:Y:S07]  /*1940*/  STG.E desc[UR6][R12.64], R17 ;  /* 0x000000110c007986 */ /* 0x0007ee000c101906 */
[----:B------:R-:W-:Y:S05]  /*1950*/  @!P2 BRA `(.L_x_14) ;  /* 0x00000000004ca947 */ /* 0x000fea0003800000 */
[----:B------:R-:W0:Y:S01]  /*1960*/  LDCU.64 UR8, c[0x0][0x398] ;  /* 0x00007300ff0877ac */ /* 0x000e220008000a00 */
[-C--:B---3--:R-:W-:Y:S02]  /*1970*/  IADD3 R13, P2, PT, R2, R22.reuse, RZ ;  /* 0x00000016020d7210 */ /* 0x088fe40007f5e0ff */
[----:B------:R-:W-:-:S03]  /*1980*/  IADD3 R19, P3, PT, R19, R22, RZ ;  /* 0x0000001613137210 */ /* 0x000fc60007f7e0ff */
[----:B------:R-:W-:Y:S01]  /*1990*/  IMAD.X R20, RZ, RZ, RZ, P2 ;  /* 0x000000ffff147224 */ /* 0x000fe200010e06ff */
[----:B------:R-:W-:Y:S02]  /*19a0*/  IADD3.X R16, PT, PT, RZ, RZ, RZ, P3, !PT ;  /* 0x000000ffff107210 */ /* 0x000fe40001ffe4ff */
[----:B0-----:R-:W-:Y:S02]  /*19b0*/  LEA R12, P2, R13, UR8, 0x2 ;  /* 0x000000080d0c7c11 */ /* 0x001fe4000f8410ff */
[----:B------:R-:W-:Y:S02]  /*19c0*/  LEA R14, P3, R19, UR8, 0x2 ;  /* 0x00000008130e7c11 */ /* 0x000fe4000f8610ff */
[----:B------:R-:W-:Y:S02]  /*19d0*/  LEA.HI.X R13, R13, UR9, R20, 0x2, P2 ;  /* 0x000000090d0d7c11 */ /* 0x000fe400090f1414 */
[----:B------:R-:W-:-:S03]  /*19e0*/  LEA.HI.X R15, R19, UR9, R16, 0x2, P3 ;  /* 0x00000009130f7c11 */ /* 0x000fc600098f1410 */
[----:B------:R-:W2:Y:S04]  /*19f0*/  LDG.E R16, desc[UR6][R12.64+0x4] ;  /* 0x000004060c107981 */ /* 0x000ea8000c1e1900 */
[----:B------:R-:W2:Y:S01]  /*1a00*/  LDG.E R17, desc[UR6][R14.64+0x4] ;  /* 0x000004060e117981 */ /* 0x000ea2000c1e1900 */
[----:B------:R-:W-:Y:S01]  /*1a10*/  ISETP.NE.AND P2, PT, R10, 0x2, PT ;  /* 0x000000020a00780c */ /* 0x000fe20003f45270 */
[----:B--2---:R-:W-:-:S05]  /*1a20*/  FADD R17, R16, R17 ;  /* 0x0000001110117221 */ /* 0x004fca0000000000 */
[----:B------:R4:W-:Y:S07]  /*1a30*/  STG.E desc[UR6][R12.64+0x4], R17 ;  /* 0x000004110c007986 */ /* 0x0009ee000c101906 */
[----:B------:R-:W-:Y:S05]  /*1a40*/  @!P2 BRA `(.L_x_14) ;  /* 0x000000000010a947 */ /* 0x000fea0003800000 */
[----:B------:R-:W4:Y:S04]  /*1a50*/  LDG.E R15, desc[UR6][R14.64+0x8] ;  /* 0x000008060e0f7981 */ /* 0x000f28000c1e1900 */
[----:B------:R-:W4:Y:S02]  /*1a60*/  LDG.E R16, desc[UR6][R12.64+0x8] ;  /* 0x000008060c107981 */ /* 0x000f24000c1e1900 */
[----:B----4-:R-:W-:-:S05]  /*1a70*/  FADD R17, R16, R15 ;  /* 0x0000000f10117221 */ /* 0x010fca0000000000 */
[----:B------:R0:W-:Y:S02]  /*1a80*/  STG.E desc[UR6][R12.64+0x8], R17 ;  /* 0x000008110c007986 */ /* 0x0001e4000c101906 */
.L_x_14:
[----:B------:R-:W-:Y:S05]  /*1a90*/  BSYNC.RECONVERGENT B0 ;  /* 0x0000000000007941 */ /* 0x000fea0003800200 */
.L_x_13:
[----:B------:R-:W-:Y:S01]  /*1aa0*/  BAR.SYNC.DEFER_BLOCKING 0x0 ;  /* 0x0000000000007b1d */ /* 0x000fe20000010000 */
[----:B------:R-:W-:-:S13]  /*1ab0*/  ISETP.GT.U32.AND P2, PT, R18, 0x3, PT ;  /* 0x000000031200780c */ /* 0x000fda0003f44070 */
[----:B------:R-:W-:Y:S05]  /*1ac0*/  @P2 BRA `(.L_x_19) ;  /* 0xfffffff0009c2947 */ /* 0x000fea000383ffff */
.L_x_12:
[----:B------:R-:W-:-:S13]  /*1ad0*/  ISETP.NE.OR P0, PT, R0, RZ, !P0 ;  /* 0x000000ff0000720c */ /* 0x000fda0004705670 */
[----:B------:R-:W-:Y:S05]  /*1ae0*/  @P0 EXIT ;  /* 0x000000000000094d */ /* 0x000fea0003800000 */
[C---:B------:R-:W-:Y:S01]  /*1af0*/  VIADD R0, R5.reuse, 0xffffffff ;  /* 0xffffffff05007836 */ /* 0x040fe20000000000 */
[----:B012---:R-:W-:-:S04]  /*1b00*/  LOP3.LUT R8, R5, 0xf, RZ, 0xc0, !PT ;  /* 0x0000000f05087812 */ /* 0x007fc800078ec0ff */
[----:B------:R-:W-:Y:S01]  /*1b10*/  ISETP.GE.U32.AND P0, PT, R0, 0xf, PT ;  /* 0x0000000f0000780c */ /* 0x000fe20003f06070 */
[----:B------:R-:W-:Y:S01]  /*1b20*/  HFMA2 R0, -RZ, RZ, 0, 0 ;  /* 0x00000000ff007431 */ /* 0x000fe200000001ff */
[----:B------:R-:W-:-:S11]  /*1b30*/  ISETP.NE.AND P1, PT, R8, RZ, PT ;  /* 0x000000ff0800720c */ /* 0x000fd60003f25270 */
[----:B------:R-:W-:Y:S05]  /*1b40*/  @!P0 BRA `(.L_x_20) ;  /* 0x0000000400208947 */ /* 0x000fea0003800000 */
[----:B------:R-:W-:Y:S01]  /*1b50*/  LOP3.LUT R0, R5, 0x7ffffff0, RZ, 0xc0, !PT ;  /* 0x7ffffff005007812 */ /* 0x000fe200078ec0ff */
[----:B------:R-:W-:-:S07]  /*1b60*/  IMAD.MOV.U32 R4, RZ, RZ, RZ ;  /* 0x000000ffff047224 */ /* 0x000fce00078e00ff */
.L_x_21:
[----:B0-----:R-:W0:Y:S08]  /*1b70*/  LDC.64 R6, c[0x0][0x398] ;  /* 0x0000e600ff067b82 */ /* 0x001e300000000a00 */
[----:B------:R-:W1:Y:S01]  /*1b80*/  LDC.64 R2, c[0x0][0x388] ;  /* 0x0000e200ff027b82 */ /* 0x000e620000000a00 */
[----:B0-----:R-:W-:-:S05]  /*1b90*/  IMAD.WIDE.U32 R6, R4, 0x4, R6 ;  /* 0x0000000404067825 */ /* 0x001fca00078e0006 */
[----:B---34-:R-:W2:Y:S01]  /*1ba0*/  LDG.E R17, desc[UR6][R6.64] ;  /* 0x0000000606117981 */ /* 0x018ea2000c1e1900 */
[----:B------:R-:W-:-:S04]  /*1bb0*/  IMAD R9, R5, UR5, R4 ;  /* 0x0000000505097c24 */ /* 0x000fc8000f8e0204 */
[C---:B-1----:R-:W-:Y:S01]  /*1bc0*/  IMAD.WIDE.U32 R10, R9.reuse, 0x4, R2 ;  /* 0x00000004090a7825 */ /* 0x042fe200078e0002 */
[----:B------:R-:W-:-:S04]  /*1bd0*/  IADD3 R13, PT, PT, R9, 0x1, RZ ;  /* 0x00000001090d7810 */ /* 0x000fc80007ffe0ff */
[----:B--2---:R0:W-:Y:S04]  /*1be0*/  STG.E desc[UR6][R10.64], R17 ;  /* 0x000000110a007986 */ /* 0x0041e8000c101906 */
[----:B------:R-:W2:Y:S01]  /*1bf0*/  LDG.E R19, desc[UR6][R6.64+0x4] ;  /* 0x0000040606137981 */ /* 0x000ea2000c1e1900 */
[----:B------:R-:W-:-:S04]  /*1c00*/  IMAD.WIDE.U32 R12, R13, 0x4, R2 ;  /* 0x000000040d0c7825 */ /* 0x000fc800078e0002 */
[----:B------:R-:W-:Y:S01]  /*1c10*/  VIADD R15, R9, 0x2 ;  /* 0x00000002090f7836 */ /* 0x000fe20000000000 */
[----:B--2---:R1:W-:Y:S04]  /*1c20*/  STG.E desc[UR6][R12.64], R19 ;  /* 0x000000130c007986 */ /* 0x0043e8000c101906 */
[----:B------:R-:W2:Y:S01]  /*1c30*/  LDG.E R21, desc[UR6][R6.64+0x8] ;  /* 0x0000080606157981 */ /* 0x000ea2000c1e1900 */
[----:B------:R-:W-:Y:S01]  /*1c40*/  IMAD.WIDE.U32 R14, R15, 0x4, R2 ;  /* 0x000000040f0e7825 */ /* 0x000fe200078e0002 */
[----:B------:R-:W-:-:S04]  /*1c50*/  IADD3 R25, PT, PT, R9, 0x3, RZ ;  /* 0x0000000309197810 */ /* 0x000fc80007ffe0ff */
[----:B--2---:R2:W-:Y:S04]  /*1c60*/  STG.E desc[UR6][R14.64], R21 ;  /* 0x000000150e007986 */ /* 0x0045e8000c101906 */
[----:B------:R-:W3:Y:S01]  /*1c70*/  LDG.E R23, desc[UR6][R6.64+0xc] ;  /* 0x00000c0606177981 */ /* 0x000ee2000c1e1900 */
[----:B0-----:R-:W-:-:S04]  /*1c80*/  IMAD.WIDE.U32 R10, R25, 0x4, R2 ;  /* 0x00000004190a7825 */ /* 0x001fc800078e0002 */
[----:B------:R-:W-:Y:S01]  /*1c90*/  VIADD R25, R9, 0x4 ;  /* 0x0000000409197836 */ /* 0x000fe20000000000 */
[----:B---3--:R0:W-:Y:S04]  /*1ca0*/  STG.E desc[UR6][R10.64], R23 ;  /* 0x000000170a007986 */ /* 0x0081e8000c101906 */
[----:B------:R-:W3:Y:S01]  /*1cb0*/  LDG.E R17, desc[UR6][R6.64+0x10] ;  /* 0x0000100606117981 */ /* 0x000ee2000c1e1900 */
[----:B-1----:R-:W-:Y:S01]  /*1cc0*/  IMAD.WIDE.U32 R12, R25, 0x4, R2 ;  /* 0x00000004190c7825 */ /* 0x002fe200078e0002 */
[----:B------:R-:W-:-:S04]  /*1cd0*/  IADD3 R25, PT, PT, R9, 0x5, RZ ;  /* 0x0000000509197810 */ /* 0x000fc80007ffe0ff */
[----:B---3--:R1:W-:Y:S04]  /*1ce0*/  STG.E desc[UR6][R12.64], R17 ;  /* 0x000000110c007986 */ /* 0x0083e8000c101906 */
[----:B------:R-:W3:Y:S01]  /*1cf0*/  LDG.E R19, desc[UR6][R6.64+0x14] ;  /* 0x0000140606137981 */ /* 0x000ee2000c1e1900 */
[----:B--2---:R-:W-:-:S04]  /*1d00*/  IMAD.WIDE.U32 R14, R25, 0x4, R2 ;  /* 0x00000004190e7825 */ /* 0x004fc800078e0002 */
[----:B------:R-:W-:Y:S01]  /*1d10*/  VIADD R25, R9, 0x6 ;  /* 0x0000000609197836 */ /* 0x000fe20000000000 */
[----:B---3--:R2:W-:Y:S04]  /*1d20*/  STG.E desc[UR6][R14.64], R19 ;  /* 0x000000130e007986 */ /* 0x0085e8000c101906 */
[----:B------:R-:W3:Y:S01]  /*1d30*/  LDG.E R21, desc[UR6][R6.64+0x18] ;  /* 0x0000180606157981 */ /* 0x000ee2000c1e1900 */
[----:B0-----:R-:W-:Y:S01]  /*1d40*/  IMAD.WIDE.U32 R10, R25, 0x4, R2 ;  /* 0x00000004190a7825 */ /* 0x001fe200078e0002 */
[----:B------:R-:W-:-:S04]  /*1d50*/  IADD3 R25, PT, PT, R9, 0x7, RZ ;  /* 0x0000000709197810 */ /* 0x000fc80007ffe0ff */
[----:B---3--:R0:W-:Y:S04]  /*1d60*/  STG.E desc[UR6][R10.64], R21 ;  /* 0x000000150a007986 */ /* 0x0081e8000c101906 */
[----:B------:R-:W3:Y:S01]  /*1d70*/  LDG.E R23, desc[UR6][R6.64+0x1c] ;  /* 0x00001c0606177981 */ /* 0x000ee2000c1e1900 */
[----:B-1----:R-:W-:-:S04]  /*1d80*/  IMAD.WIDE.U32 R12, R25, 0x4, R2 ;  /* 0x00000004190c7825 */ /* 0x002fc800078e0002 */
[----:B------:R-:W-:Y:S01]  /*1d90*/  VIADD R25, R9, 0x8 ;  /* 0x0000000809197836 */ /* 0x000fe20000000000 */
[----:B---3--:R1:W-:Y:S04]  /*1da0*/  STG.E desc[UR6][R12.64], R23 ;  /* 0x000000170c007986 */ /* 0x0083e8000c101906 */
[----:B------:R-:W3:Y:S01]  /*1db0*/  LDG.E R17, desc[UR6][R6.64+0x20] ;  /* 0x0000200606117981 */ /* 0x000ee2000c1e1900 */
[----:B--2---:R-:W-:Y:S01]  /*1dc0*/  IMAD.WIDE.U32 R14, R25, 0x4, R2 ;  /* 0x00000004190e7825 */ /* 0x004fe200078e0002 */
[----:B------:R-:W-:-:S04]  /*1dd0*/  IADD3 R25, PT, PT, R9, 0x9, RZ ;  /* 0x0000000909197810 */ /* 0x000fc80007ffe0ff */
[----:B---3--:R2:W-:Y:S04]  /*1de0*/  STG.E desc[UR6][R14.64], R17 ;  /* 0x000000110e007986 */ /* 0x0085e8000c101906 */
        /* <DEDUP_REMOVED lines=24> */
[----:B------:R-:W2:Y:S01]  /*1f70*/  LDG.E R23, desc[UR6][R6.64+0x3c] ;  /* 0x00003c0606177981 */ /* 0x000ea2000c1e1900 */
[----:B------:R-:W-:-:S04]  /*1f80*/  IMAD.WIDE.U32 R2, R9, 0x4, R2 ;  /* 0x0000000409027825 */ /* 0x000fc800078e0002 */
[----:B------:R-:W-:-:S05]  /*1f90*/  VIADD R4, R4, 0x10 ;  /* 0x0000001004047836 */ /* 0x000fca0000000000 */
[----:B------:R-:W-:Y:S01]  /*1fa0*/  ISETP.NE.AND P0, PT, R4, R0, PT ;  /* 0x000000000400720c */ /* 0x000fe20003f05270 */
[----:B--2---:R0:W-:-:S12]  /*1fb0*/  STG.E desc[UR6][R2.64], R23 ;  /* 0x0000001702007986 */ /* 0x0041d8000c101906 */
[----:B------:R-:W-:Y:S05]  /*1fc0*/  @P0 BRA `(.L_x_21) ;  /* 0xfffffff800e80947 */ /* 0x000fea000383ffff */
.L_x_20:
[----:B------:R-:W-:Y:S05]  /*1fd0*/  @!P1 EXIT ;  /* 0x000000000000994d */ /* 0x000fea0003800000 */
[----:B------:R-:W-:Y:S02]  /*1fe0*/  ISETP.GE.U32.AND P0, PT, R8, 0x8, PT ;  /* 0x000000080800780c */ /* 0x000fe40003f06070 */
[----:B------:R-:W-:-:S04]  /*1ff0*/  LOP3.LUT R4, R5, 0x7, RZ, 0xc0, !PT ;  /* 0x0000000705047812 */ /* 0x000fc800078ec0ff */
[----:B------:R-:W-:-:S07]  /*2000*/  ISETP.NE.AND P1, PT, R4, RZ, PT ;  /* 0x000000ff0400720c */ /* 0x000fce0003f25270 */
[----:B------:R-:W-:Y:S06]  /*2010*/  @!P0 BRA `(.L_x_22) ;  /* 0x0000000000908947 */ /* 0x000fec0003800000 */
[----:B------:R-:W1:Y:S08]  /*2020*/  LDC.64 R6, c[0x0][0x398] ;  /* 0x0000e600ff067b82 */ /* 0x000e700000000a00 */
[----:B0-----:R-:W0:Y:S01]  /*2030*/  LDC.64 R2, c[0x0][0x388] ;  /* 0x0000e200ff027b82 */ /* 0x001e220000000a00 */
[----:B-1----:R-:W-:-:S05]  /*2040*/  IMAD.WIDE.U32 R6, R0, 0x4, R6 ;  /* 0x0000000400067825 */ /* 0x002fca00078e0006 */
[----:B---34-:R-:W2:Y:S01]  /*2050*/  LDG.E R17, desc[UR6][R6.64] ;  /* 0x0000000606117981 */ /* 0x018ea2000c1e1900 */
[----:B------:R-:W-:-:S04]  /*2060*/  IMAD R9, R5, UR5, R0 ;  /* 0x0000000505097c24 */ /* 0x000fc8000f8e0200 */
[C---:B0-----:R-:W-:Y:S01]  /*2070*/  IMAD.WIDE.U32 R10, R9.reuse, 0x4, R2 ;  /* 0x00000004090a7825 */ /* 0x041fe200078e0002 */
        /* <DEDUP_REMOVED lines=19> */
[----:B--2---:R-:W-:Y:S01]  /*21b0*/  IMAD.WIDE.U32 R14, R25, 0x4, R2 ;  /* 0x00000004190e7825 */ /* 0x004fe200078e0002 */
[----:B------:R-:W-:-:S04]  /*21c0*/  IADD3 R25, PT, PT, R9, 0x6, RZ ;  /* 0x0000000609197810 */ /* 0x000fc80007ffe0ff */
[----:B---3--:R1:W-:Y:S04]  /*21d0*/  STG.E desc[UR6][R14.64], R19 ;  /* 0x000000130e007986 */ /* 0x0083e8000c101906 */
[----:B------:R-:W2:Y:S01]  /*21e0*/  LDG.E R21, desc[UR6][R6.64+0x18] ;  /* 0x0000180606157981 */ /* 0x000ea2000c1e1900 */
[----:B0-----:R-:W-:-:S04]  /*21f0*/  IMAD.WIDE.U32 R10, R25, 0x4, R2 ;  /* 0x00000004190a7825 */ /* 0x001fc800078e0002 */
[----:B------:R-:W-:Y:S01]  /*2200*/  VIADD R9, R9, 0x7 ;  /* 0x0000000709097836 */ /* 0x000fe20000000000 */
[----:B--2---:R1:W-:Y:S04]  /*2210*/  STG.E desc[UR6][R10.64], R21 ;  /* 0x000000150a007986 */ /* 0x0043e8000c101906 */
[----:B------:R-:W2:Y:S01]  /*2220*/  LDG.E R23, desc[UR6][R6.64+0x1c] ;  /* 0x00001c0606177981 */ /* 0x000ea2000c1e1900 */
[----:B------:R-:W-:Y:S01]  /*2230*/  IMAD.WIDE.U32 R2, R9, 0x4, R2 ;  /* 0x0000000409027825 */ /* 0x000fe200078e0002 */
[----:B------:R-:W-:-:S04]  /*2240*/  IADD3 R0, PT, PT, R0, 0x8, RZ ;  /* 0x0000000800007810 */ /* 0x000fc80007ffe0ff */
[----:B--2---:R1:W-:Y:S03]  /*2250*/  STG.E desc[UR6][R2.64], R23 ;  /* 0x0000001702007986 */ /* 0x0043e6000c101906 */
.L_x_22:
[----:B------:R-:W-:Y:S05]  /*2260*/  @!P1 EXIT ;  /* 0x000000000000994d */ /* 0x000fea0003800000 */
[----:B------:R-:W-:Y:S02]  /*2270*/  ISETP.GE.U32.AND P0, PT, R4, 0x4, PT ;  /* 0x000000040400780c */ /* 0x000fe40003f06070 */
[----:B01----:R-:W-:-:S04]  /*2280*/  LOP3.LUT R2, R5, 0x3, RZ, 0xc0, !PT ;  /* 0x0000000305027812 */ /* 0x003fc800078ec0ff */
[----:B------:R-:W-:-:S07]  /*2290*/  ISETP.NE.AND P1, PT, R2, RZ, PT ;  /* 0x000000ff0200720c */ /* 0x000fce0003f25270 */
[----:B------:R-:W-:Y:S06]  /*22a0*/  @!P0 BRA `(.L_x_23) ;  /* 0x0000000000508947 */ /* 0x000fec0003800000 */
[----:B------:R-:W0:Y:S02]  /*22b0*/  LDC.64 R6, c[0x0][0x398] ;  /* 0x0000e600ff067b82 */ /* 0x000e240000000a00 */
[----:B0-----:R-:W-:-:S06]  /*22c0*/  IMAD.WIDE.U32 R8, R0, 0x4, R6 ;  /* 0x0000000400087825 */ /* 0x001fcc00078e0006 */
[----:B------:R-:W0:Y:S01]  /*22d0*/  LDC.64 R6, c[0x0][0x388] ;  /* 0x0000e200ff067b82 */ /* 0x000e220000000a00 */
[----:B------:R-:W2:Y:S01]  /*22e0*/  LDG.E R3, desc[UR6][R8.64] ;  /* 0x0000000608037981 */ /* 0x000ea2000c1e1900 */
[----:B---34-:R-:W-:-:S04]  /*22f0*/  IMAD R23, R5, UR5, R0 ;  /* 0x0000000505177c24 */ /* 0x018fc8000f8e0200 */
[----:B0-----:R-:W-:-:S05]  /*2300*/  IMAD.WIDE.U32 R10, R23, 0x4, R6 ;  /* 0x00000004170a7825 */ /* 0x001fca00078e0006 */
[----:B--2---:R0:W-:Y:S04]  /*2310*/  STG.E desc[UR6][R10.64], R3 ;  /* 0x000000030a007986 */ /* 0x0041e8000c101906 */
[----:B------:R-:W2:Y:S01]  /*2320*/  LDG.E R17, desc[UR6][R8.64+0x4] ;  /* 0x0000040608117981 */ /* 0x000ea2000c1e1900 */
[----:B------:R-:W-:-:S05]  /*2330*/  IADD3 R13, PT, PT, R23, 0x1, RZ ;  /* 0x00000001170d7810 */ /* 0x000fca0007ffe0ff */
[----:B------:R-:W-:-:S05]  /*2340*/  IMAD.WIDE.U32 R12, R13, 0x4, R6 ;  /* 0x000000040d0c7825 */ /* 0x000fca00078e0006 */
[----:B--2---:R0:W-:Y:S04]  /*2350*/  STG.E desc[UR6][R12.64], R17 ;  /* 0x000000110c007986 */ /* 0x0041e8000c101906 */
[----:B------:R-:W2:Y:S01]  /*2360*/  LDG.E R19, desc[UR6][R8.64+0x8] ;  /* 0x0000080608137981 */ /* 0x000ea2000c1e1900 */
[----:B------:R-:W-:-:S04]  /*2370*/  VIADD R15, R23, 0x2 ;  /* 0x00000002170f7836 */ /* 0x000fc80000000000 */
[----:B------:R-:W-:Y:S01]  /*2380*/  IMAD.WIDE.U32 R14, R15, 0x4, R6 ;  /* 0x000000040f0e7825 */ /* 0x000fe200078e0006 */
[----:B------:R-:W-:-:S04]  /*2390*/  IADD3 R23, PT, PT, R23, 0x3, RZ ;  /* 0x0000000317177810 */ /* 0x000fc80007ffe0ff */
[----:B--2---:R0:W-:Y:S04]  /*23a0*/  STG.E desc[UR6][R14.64], R19 ;  /* 0x000000130e007986 */ /* 0x0041e8000c101906 */
[----:B------:R-:W2:Y:S01]  /*23b0*/  LDG.E R21, desc[UR6][R8.64+0xc] ;  /* 0x00000c0608157981 */ /* 0x000ea2000c1e1900 */
[----:B------:R-:W-:Y:S01]  /*23c0*/  IMAD.WIDE.U32 R6, R23, 0x4, R6 ;  /* 0x0000000417067825 */ /* 0x000fe200078e0006 */
[----:B------:R-:W-:-:S04]  /*23d0*/  IADD3 R0, PT, PT, R0, 0x4, RZ ;  /* 0x0000000400007810 */ /* 0x000fc80007ffe0ff */
[----:B--2---:R0:W-:Y:S03]  /*23e0*/  STG.E desc[UR6][R6.64], R21 ;  /* 0x0000001506007986 */ /* 0x0041e6000c101906 */
.L_x_23:
[----:B------:R-:W-:Y:S05]  /*23f0*/  @!P1 EXIT ;  /* 0x000000000000994d */ /* 0x000fea0003800000 */
[----:B0-----:R-:W0:Y:S01]  /*2400*/  LDC.64 R6, c[0x0][0x398] ;  /* 0x0000e600ff067b82 */ /* 0x001e220000000a00 */
[----:B---34-:R-:W-:-:S07]  /*2410*/  IMAD R11, R5, UR5, R0 ;  /* 0x00000005050b7c24 */ /* 0x018fce000f8e0200 */
[----:B------:R-:W1:Y:S01]  /*2420*/  LDC.64 R8, c[0x0][0x388] ;  /* 0x0000e200ff087b82 */ /* 0x000e620000000a00 */
[----:B0-----:R-:W-:-:S04]  /*2430*/  IMAD.WIDE.U32 R6, R0, 0x4, R6 ;  /* 0x0000000400067825 */ /* 0x001fc800078e0006 */
[----:B------:R-:W-:-:S07]  /*2440*/  IMAD.MOV R0, RZ, RZ, -R2 ;  /* 0x000000ffff007224 */ /* 0x000fce00078e0a02 */
.L_x_24:
[----:B0-----:R-:W-:Y:S02]  /*2450*/  MOV R5, R7 ;  /* 0x0000000700057202 */ /* 0x001fe40000000f00 */
[----:B------:R-:W-:-:S05]  /*2460*/  MOV R4, R6 ;  /* 0x0000000600047202 */ /* 0x000fca0000000f00 */
[----:B------:R-:W2:Y:S01]  /*2470*/  LDG.E R5, desc[UR6][R4.64] ;  /* 0x0000000604057981 */ /* 0x000ea2000c1e1900 */
[C---:B-1----:R-:W-:Y:S01]  /*2480*/  IMAD.WIDE.U32 R2, R11.reuse, 0x4, R8 ;  /* 0x000000040b027825 */ /* 0x042fe200078e0008 */
[----:B------:R-:W-:Y:S02]  /*2490*/  IADD3 R6, P1, PT, R6, 0x4, RZ ;  /* 0x0000000406067810 */ /* 0x000fe40007f3e0ff */
[----:B------:R-:W-:Y:S01]  /*24a0*/  IADD3 R11, PT, PT, R11, 0x1, RZ ;  /* 0x000000010b0b7810 */ /* 0x000fe20007ffe0ff */
[----:B------:R-:W-:Y:S01]  /*24b0*/  VIADD R0, R0, 0x1 ;  /* 0x0000000100007836 */ /* 0x000fe20000000000 */
[----:B------:R-:W-:-:S04]  /*24c0*/  IADD3.X R7, PT, PT, RZ, R7, RZ, P1, !PT ;  /* 0x00000007ff077210 */ /* 0x000fc80000ffe4ff */
[----:B------:R-:W-:Y:S01]  /*24d0*/  ISETP.NE.AND P0, PT, R0, RZ, PT ;  /* 0x000000ff0000720c */ /* 0x000fe20003f05270 */
[----:B--2---:R0:W-:-:S12]  /*24e0*/  STG.E desc[UR6][R2.64], R5 ;  /* 0x0000000502007986 */ /* 0x0041d8000c101906 */
[----:B------:R-:W-:Y:S05]  /*24f0*/  @P0 BRA `(.L_x_24) ;  /* 0xfffffffc00d40947 */ /* 0x000fea000383ffff */
[----:B------:R-:W-:Y:S05]  /*2500*/  EXIT ;  /* 0x000000000000794d */ /* 0x000fea0003800000 */
.L_x_25:
[----:B------:R-:W-:-:S00]  /*2510*/  BRA `(.L_x_25) ;  /* 0xfffffffc00fc7947 */ /* 0x000fc0000383ffff */
[----:B------:R-:W-:-:S00]  /*2520*/  NOP ;  /* 0x0000000000007918 */ /* 0x000fc00000000000 */
        /* <DEDUP_REMOVED lines=13> */
.L_x_28:


//--------------------- .text._Z17cuda_print_matrixPfii --------------------------
	.section	.text._Z17cuda_print_matrixPfii,"ax",@progbits
	.align	128
        .global         _Z17cuda_print_matrixPfii
        .type           _Z17cuda_print_matrixPfii,@function
        .size           _Z17cuda_print_matrixPfii,(.L_x_29 - _Z17cuda_print_matrixPfii)
        .other          _Z17cuda_print_matrixPfii,@"STO_CUDA_ENTRY STV_DEFAULT"
_Z17cuda_print_matrixPfii:
.text._Z17cuda_print_matrixPfii:
[----:B------:R-:W0:Y:S01]  /*0000*/  LDC R1, c[0x0][0x37c] ;  /* 0x0000df00ff017b82 */ /* 0x000e220000000800 */
[----:B------:R-:W1:Y:S01]  /*0010*/  S2R R3, SR_TID.X ;  /* 0x0000000000037919 */ /* 0x000e620000002100 */
[----:B------:R-:W2:Y:S06]  /*0020*/  LDCU UR5, c[0x0][0x2fc] ;  /* 0x00005f80ff0577ac */ /* 0x000eac0008000800 */
[----:B------:R-:W1:Y:S01]  /*0030*/  S2UR UR6, SR_CTAID.X ;  /* 0x00000000000679c3 */ /* 0x000e620000002500 */
[----:B0-----:R-:W-:Y:S01]  /*0040*/  VIADD R1, R1, 0xfffffff0 ;  /* 0xfffffff001017836 */ /* 0x001fe20000000000 */
[----:B------:R-:W0:Y:S01]  /*0050*/  S2R R2, SR_TID.Y ;  /* 0x0000000000027919 */ /* 0x000e220000002200 */
[----:B------:R-:W3:Y:S05]  /*0060*/  LDCU UR4, c[0x0][0x2f8] ;  /* 0x00005f00ff0477ac */ /* 0x000eea0008000800 */
[----:B------:R-:W1:Y:S08]  /*0070*/  LDC R0, c[0x0][0x360] ;  /* 0x0000d800ff007b82 */ /* 0x000e700000000800 */
[----:B------:R-:W4:Y:S01]  /*0080*/  LDC.64 R4, c[0x0][0x388] ;  /* 0x0000e200ff047b82 */ /* 0x000f220000000a00 */
[----:B---3--:R-:W-:-:S07]  /*0090*/  IADD3 R6, P1, PT, R1, UR4, RZ ;  /* 0x0000000401067c10 */ /* 0x008fce000ff3e0ff */
[----:B------:R-:W0:Y:S01]  /*00a0*/  S2UR UR7, SR_CTAID.Y ;  /* 0x00000000000779c3 */ /* 0x000e220000002600 */
[----:B--2---:R-:W-:-:S07]  /*00b0*/  IADD3.X R7, PT, PT, RZ, UR5, RZ, P1, !PT ;  /* 0x00000005ff077c10 */ /* 0x004fce0008ffe4ff */
[----:B------:R-:W0:Y:S01]  /*00c0*/  LDC R13, c[0x0][0x364] ;  /* 0x0000d900ff0d7b82 */ /* 0x000e220000000800 */
[----:B-1----:R-:W-:Y:S01]  /*00d0*/  IMAD R0, R0, UR6, R3 ;  /* 0x0000000600007c24 */ /* 0x002fe2000f8e0203 */
[----:B----4-:R-:W-:-:S04]  /*00e0*/  ISETP.GE.AND P0, PT, R4, 0xb4, PT ;  /* 0x000000b40400780c */ /* 0x010fc80003f06270 */
[----:B------:R-:W-:Y:S01]  /*00f0*/  ISETP.NE.OR P0, PT, R0, 0xb3, !P0 ;  /* 0x000000b30000780c */ /* 0x000fe20004705670 */
[----:B0-----:R-:W-:-:S05]  /*0100*/  IMAD R13, R13, UR7, R2 ;  /* 0x000000070d0d7c24 */ /* 0x001fca000f8e0202 */
[----:B------:R-:W-:-:S13]  /*0110*/  ISETP.GE.OR P0, PT, R13, R5, P0 ;  /* 0x000000050d00720c */ /* 0x000fda0000706670 */
[----:B------:R-:W-:Y:S05]  /*0120*/  @P0 EXIT ;  /* 0x000000000000094d */ /* 0x000fea0003800000 */
[----:B------:R-:W0:Y:S01]  /*0130*/  LDC.64 R2, c[0x0][0x380] ;  /* 0x0000e000ff027b82 */ /* 0x000e220000000a00 */
[----:B------:R-:W1:Y:S01]  /*0140*/  LDCU.64 UR4, c[0x0][0x358] ;  /* 0x00006b00ff0477ac */ /* 0x000e620008000a00 */
[----:B------:R-:W-:-:S04]  /*0150*/  IMAD R5, R5, 0xb3, R13 ;  /* 0x000000b305057824 */ /* 0x000fc800078e020d */
[----:B0-----:R-:W-:-:S06]  /*0160*/  IMAD.WIDE.U32 R2, R5, 0x4, R2 ;  /* 0x0000000405027825 */ /* 0x001fcc00078e0002 */
[----:B-1----:R-:W2:Y:S01]  /*0170*/  LDG.E R2, desc[UR4][R2.64] ;  /* 0x0000000402027981 */ /* 0x002ea2000c1e1900 */
[----:B------:R-:W-:Y:S01]  /*0180*/  IMAD.MOV.U32 R12, RZ, RZ, 0xb3 ;  /* 0x000000b3ff0c7424 */ /* 0x000fe200078e00ff */
[----:B------:R-:W-:Y:S01]  /*0190*/  MOV R0, 0x8 ;  /* 0x0000000800007802 */ /* 0x000fe20000000f00 */
[----:B------:R-:W0:Y:S03]  /*01a0*/  LDCU.64 UR4, c[0x4][URZ] ;  /* 0x01000000ff0477ac */ /* 0x000e260008000a00 */
[----:B------:R1:W-:Y:S01]  /*01b0*/  STL.64 [R1], R12 ;  /* 0x0000000c01007387 */ /* 0x0003e20000100a00 */
[----:B------:R1:W3:Y:S01]  /*01c0*/  LDC.64 R10, c[0x4][R0] ;  /* 0x01000000000a7b82 */ /* 0x0002e20000000a00 */
[----:B0-----:R-:W-:Y:S01]  /*01d0*/  MOV R4, UR4 ;  /* 0x0000000400047c02 */ /* 0x001fe20008000f00 */
[----:B------:R-:W-:Y:S01]  /*01e0*/  IMAD.U32 R5, RZ, RZ, UR5 ;  /* 0x00000005ff057e24 */ /* 0x000fe2000f8e00ff */
[----:B--2---:R-:W0:Y:S02]  /*01f0*/  F2F.F64.F32 R8, R2 ;  /* 0x0000000200087310 */ /* 0x004e240000201800 */
[----:B0--3--:R1:W-:Y:S04]  /*0200*/  STL.64 [R1+0x8], R8 ;  /* 0x0000080801007387 */ /* 0x0093e80000100a00 */
[----:B------:R-:W-:-:S07]  /*0210*/  LEPC R20, `(.L_x_26) ;  /* 0x000000001014794e */ /* 0x000fce0000000000 */
[----:B-1----:R-:W-:Y:S05]  /*0220*/  CALL.ABS.NOINC R10 ;  /* 0x000000000a007343 */ /* 0x002fea0003c00000 */
.L_x_26:
[----:B------:R-:W-:Y:S05]  /*0230*/  EXIT ;  /* 0x000000000000794d */ /* 0x000fea0003800000 */
.L_x_27:
        /* <DEDUP_REMOVED lines=12> */
.L_x_29:


//--------------------- .nv.global.init           --------------------------
	.section	.nv.global.init,"aw",@progbits
.nv.global.init:
	.type		$str,@object
	.size		$str,(.L_0 - $str)
$str:
        /*0000*/ 	.byte	0x6d, 0x61, 0x74, 0x72, 0x69, 0x78, 0x5b, 0x25, 0x64, 0x5d, 0x5b, 0x25, 0x64, 0x5d, 0x20, 0x3d
        /*0010*/ 	.byte	0x20, 0x25, 0x66, 0x0a, 0x00
.L_0:


//--------------------- .nv.shared.reserved.0     --------------------------
	.section	.nv.shared.reserved.0,"aw",@nobits
	.weak		__nv_reservedSMEM_offset_0_alias
	.size		__nv_reservedSMEM_offset_0_alias, 0, 64
	.other		__nv_reservedSMEM_offset_0_alias,@"STO_CUDA_RESERVED_SHARED STV_DEFAULT"
__nv_reservedSMEM_offset_0_alias:
	.zero		0
	.zero		64


//--------------------- .nv.constant0._Z11d_centroidsPfS_iiS_ --------------------------
	.section	.nv.constant0._Z11d_centroidsPfS_iiS_,"a",@progbits
	.sectionflags	@""
	.align	4
.nv.constant0._Z11d_centroidsPfS_iiS_:
	.zero		928


//--------------------- .nv.constant0._Z17cuda_print_matrixPfii --------------------------
	.section	.nv.constant0._Z17cuda_print_matrixPfii,"a",@progbits
	.sectionflags	@""
	.align	4
.nv.constant0._Z17cuda_print_matrixPfii:
	.zero		912


//--------------------- SYMBOLS --------------------------

	.type		.nv.reservedSmem.offset0,@object
	.size		.nv.reservedSmem.offset0,0x4
	.type		vprintf,@function
